//
// Generated by NVIDIA NVVM Compiler
//
// Compiler Build ID: CL-36424714
// Cuda compilation tools, release 13.0, V13.0.88
// Based on NVVM 20.0.0
//

.version 9.0
.target sm_100
.address_size 64

	// .globl	_Z19order_neighbors_gpuiiiiiPKfS0_S0_PKiPfPiS3_

.visible .entry _Z19order_neighbors_gpuiiiiiPKfS0_S0_PKiPfPiS3_(
	.param .u32 _Z19order_neighbors_gpuiiiiiPKfS0_S0_PKiPfPiS3__param_0,
	.param .u32 _Z19order_neighbors_gpuiiiiiPKfS0_S0_PKiPfPiS3__param_1,
	.param .u32 _Z19order_neighbors_gpuiiiiiPKfS0_S0_PKiPfPiS3__param_2,
	.param .u32 _Z19order_neighbors_gpuiiiiiPKfS0_S0_PKiPfPiS3__param_3,
	.param .u32 _Z19order_neighbors_gpuiiiiiPKfS0_S0_PKiPfPiS3__param_4,
	.param .u64 .ptr .align 1 _Z19order_neighbors_gpuiiiiiPKfS0_S0_PKiPfPiS3__param_5,
	.param .u64 .ptr .align 1 _Z19order_neighbors_gpuiiiiiPKfS0_S0_PKiPfPiS3__param_6,
	.param .u64 .ptr .align 1 _Z19order_neighbors_gpuiiiiiPKfS0_S0_PKiPfPiS3__param_7,
	.param .u64 .ptr .align 1 _Z19order_neighbors_gpuiiiiiPKfS0_S0_PKiPfPiS3__param_8,
	.param .u64 .ptr .align 1 _Z19order_neighbors_gpuiiiiiPKfS0_S0_PKiPfPiS3__param_9,
	.param .u64 .ptr .align 1 _Z19order_neighbors_gpuiiiiiPKfS0_S0_PKiPfPiS3__param_10,
	.param .u64 .ptr .align 1 _Z19order_neighbors_gpuiiiiiPKfS0_S0_PKiPfPiS3__param_11
)
{
	.reg .pred 	%p<80>;
	.reg .b16 	%rs<15>;
	.reg .b32 	%r<318>;
	.reg .b32 	%f<429>;
	.reg .b64 	%rd<223>;

	ld.param.u32 	%r85, [_Z19order_neighbors_gpuiiiiiPKfS0_S0_PKiPfPiS3__param_1];
	ld.param.u32 	%r82, [_Z19order_neighbors_gpuiiiiiPKfS0_S0_PKiPfPiS3__param_2];
	ld.param.u32 	%r83, [_Z19order_neighbors_gpuiiiiiPKfS0_S0_PKiPfPiS3__param_3];
	ld.param.u32 	%r84, [_Z19order_neighbors_gpuiiiiiPKfS0_S0_PKiPfPiS3__param_4];
	ld.param.u64 	%rd19, [_Z19order_neighbors_gpuiiiiiPKfS0_S0_PKiPfPiS3__param_5];
	ld.param.u64 	%rd20, [_Z19order_neighbors_gpuiiiiiPKfS0_S0_PKiPfPiS3__param_6];
	ld.param.u64 	%rd21, [_Z19order_neighbors_gpuiiiiiPKfS0_S0_PKiPfPiS3__param_7];
	ld.param.u64 	%rd22, [_Z19order_neighbors_gpuiiiiiPKfS0_S0_PKiPfPiS3__param_8];
	ld.param.u64 	%rd23, [_Z19order_neighbors_gpuiiiiiPKfS0_S0_PKiPfPiS3__param_9];
	ld.param.u64 	%rd24, [_Z19order_neighbors_gpuiiiiiPKfS0_S0_PKiPfPiS3__param_10];
	ld.param.u64 	%rd25, [_Z19order_neighbors_gpuiiiiiPKfS0_S0_PKiPfPiS3__param_11];
	cvta.to.global.u64 	%rd26, %rd19;
	cvta.to.global.u64 	%rd1, %rd22;
	cvta.to.global.u64 	%rd27, %rd24;
	cvta.to.global.u64 	%rd28, %rd25;
	cvta.to.global.u64 	%rd29, %rd20;
	cvta.to.global.u64 	%rd30, %rd21;
	cvta.to.global.u64 	%rd31, %rd23;
	mov.u32 	%r86, %ctaid.x;
	mul.lo.s32 	%r87, %r82, %r86;
	mul.lo.s32 	%r88, %r87, %r83;
	mul.wide.s32 	%rd32, %r88, 4;
	add.s64 	%rd2, %rd29, %rd32;
	add.s64 	%rd3, %rd30, %rd32;
	mul.lo.s32 	%r89, %r84, %r83;
	mul.lo.s32 	%r1, %r89, %r86;
	mul.wide.s32 	%rd33, %r1, 4;
	add.s64 	%rd4, %rd1, %rd33;
	add.s64 	%rd5, %rd28, %rd33;
	add.s64 	%rd6, %rd27, %rd33;
	mul.lo.s32 	%r90, %r87, %r85;
	mul.wide.s32 	%rd34, %r90, 4;
	add.s64 	%rd7, %rd26, %rd34;
	mul.lo.s32 	%r91, %r87, %r89;
	mul.wide.s32 	%rd35, %r91, 4;
	add.s64 	%rd8, %rd31, %rd35;
	mov.u32 	%r290, %tid.x;
	mov.u32 	%r3, %ntid.x;
	setp.ge.s32 	%p1, %r290, %r83;
	setp.lt.s32 	%p2, %r84, 1;
	or.pred  	%p3, %p1, %p2;
	@%p3 bra 	$L__BB0_16;
	and.b32  	%r4, %r84, 15;
	add.s32 	%r5, %r4, -1;
	and.b32  	%r6, %r84, 7;
	add.s32 	%r7, %r6, -1;
	and.b32  	%r8, %r84, 2147483632;
	and.b32  	%r9, %r84, 3;
	mov.u32 	%r285, %r290;
$L__BB0_2:
	setp.lt.u32 	%p4, %r84, 16;
	mul.lo.s32 	%r11, %r285, %r84;
	mov.b32 	%r288, 0;
	@%p4 bra 	$L__BB0_5;
	mov.b32 	%r286, 0;
$L__BB0_4:
	.pragma "nounroll";
	add.s32 	%r94, %r286, %r11;
	mul.wide.u32 	%rd36, %r94, 4;
	add.s64 	%rd37, %rd4, %rd36;
	ld.global.u32 	%r95, [%rd37];
	add.s64 	%rd38, %rd6, %rd36;
	st.global.u32 	[%rd38], %r95;
	ld.global.u32 	%r96, [%rd37+4];
	st.global.u32 	[%rd38+4], %r96;
	ld.global.u32 	%r97, [%rd37+8];
	st.global.u32 	[%rd38+8], %r97;
	ld.global.u32 	%r98, [%rd37+12];
	st.global.u32 	[%rd38+12], %r98;
	ld.global.u32 	%r99, [%rd37+16];
	st.global.u32 	[%rd38+16], %r99;
	ld.global.u32 	%r100, [%rd37+20];
	st.global.u32 	[%rd38+20], %r100;
	ld.global.u32 	%r101, [%rd37+24];
	st.global.u32 	[%rd38+24], %r101;
	ld.global.u32 	%r102, [%rd37+28];
	st.global.u32 	[%rd38+28], %r102;
	ld.global.u32 	%r103, [%rd37+32];
	st.global.u32 	[%rd38+32], %r103;
	ld.global.u32 	%r104, [%rd37+36];
	st.global.u32 	[%rd38+36], %r104;
	ld.global.u32 	%r105, [%rd37+40];
	st.global.u32 	[%rd38+40], %r105;
	ld.global.u32 	%r106, [%rd37+44];
	st.global.u32 	[%rd38+44], %r106;
	ld.global.u32 	%r107, [%rd37+48];
	st.global.u32 	[%rd38+48], %r107;
	ld.global.u32 	%r108, [%rd37+52];
	st.global.u32 	[%rd38+52], %r108;
	ld.global.u32 	%r109, [%rd37+56];
	st.global.u32 	[%rd38+56], %r109;
	ld.global.u32 	%r110, [%rd37+60];
	st.global.u32 	[%rd38+60], %r110;
	add.s32 	%r286, %r286, 16;
	setp.eq.s32 	%p5, %r286, %r8;
	mov.u32 	%r288, %r8;
	@%p5 bra 	$L__BB0_5;
	bra.uni 	$L__BB0_4;
$L__BB0_5:
	setp.eq.s32 	%p6, %r4, 0;
	@%p6 bra 	$L__BB0_15;
	setp.lt.u32 	%p7, %r5, 7;
	@%p7 bra 	$L__BB0_8;
	add.s32 	%r111, %r288, %r11;
	mul.wide.u32 	%rd39, %r111, 4;
	add.s64 	%rd40, %rd4, %rd39;
	ld.global.u32 	%r112, [%rd40];
	add.s64 	%rd41, %rd6, %rd39;
	st.global.u32 	[%rd41], %r112;
	cvt.u64.u32 	%rd42, %r11;
	cvt.u64.u32 	%rd43, %r288;
	add.s64 	%rd44, %rd43, %rd42;
	shl.b64 	%rd45, %rd44, 2;
	add.s64 	%rd46, %rd4, %rd45;
	ld.global.u32 	%r113, [%rd46+4];
	add.s64 	%rd47, %rd6, %rd45;
	st.global.u32 	[%rd47+4], %r113;
	ld.global.u32 	%r114, [%rd46+8];
	st.global.u32 	[%rd47+8], %r114;
	ld.global.u32 	%r115, [%rd46+12];
	st.global.u32 	[%rd47+12], %r115;
	ld.global.u32 	%r116, [%rd46+16];
	st.global.u32 	[%rd47+16], %r116;
	ld.global.u32 	%r117, [%rd46+20];
	st.global.u32 	[%rd47+20], %r117;
	ld.global.u32 	%r118, [%rd46+24];
	st.global.u32 	[%rd47+24], %r118;
	ld.global.u32 	%r119, [%rd46+28];
	st.global.u32 	[%rd47+28], %r119;
	add.s32 	%r288, %r288, 8;
$L__BB0_8:
	setp.eq.s32 	%p8, %r6, 0;
	@%p8 bra 	$L__BB0_15;
	setp.lt.u32 	%p9, %r7, 3;
	@%p9 bra 	$L__BB0_11;
	add.s32 	%r120, %r288, %r11;
	mul.wide.u32 	%rd48, %r120, 4;
	add.s64 	%rd49, %rd4, %rd48;
	ld.global.u32 	%r121, [%rd49];
	add.s64 	%rd50, %rd6, %rd48;
	st.global.u32 	[%rd50], %r121;
	cvt.u64.u32 	%rd51, %r11;
	cvt.u64.u32 	%rd52, %r288;
	add.s64 	%rd53, %rd52, %rd51;
	shl.b64 	%rd54, %rd53, 2;
	add.s64 	%rd55, %rd4, %rd54;
	ld.global.u32 	%r122, [%rd55+4];
	add.s64 	%rd56, %rd6, %rd54;
	st.global.u32 	[%rd56+4], %r122;
	ld.global.u32 	%r123, [%rd55+8];
	st.global.u32 	[%rd56+8], %r123;
	ld.global.u32 	%r124, [%rd55+12];
	st.global.u32 	[%rd56+12], %r124;
	add.s32 	%r288, %r288, 4;
$L__BB0_11:
	setp.eq.s32 	%p10, %r9, 0;
	@%p10 bra 	$L__BB0_15;
	setp.eq.s32 	%p11, %r9, 1;
	add.s32 	%r125, %r288, %r11;
	mul.wide.u32 	%rd57, %r125, 4;
	add.s64 	%rd58, %rd4, %rd57;
	ld.global.u32 	%r126, [%rd58];
	add.s64 	%rd59, %rd6, %rd57;
	st.global.u32 	[%rd59], %r126;
	@%p11 bra 	$L__BB0_15;
	setp.eq.s32 	%p12, %r9, 2;
	cvt.u64.u32 	%rd60, %r11;
	cvt.u64.u32 	%rd61, %r288;
	add.s64 	%rd62, %rd61, %rd60;
	shl.b64 	%rd63, %rd62, 2;
	add.s64 	%rd9, %rd4, %rd63;
	ld.global.u32 	%r127, [%rd9+4];
	add.s64 	%rd10, %rd6, %rd63;
	st.global.u32 	[%rd10+4], %r127;
	@%p12 bra 	$L__BB0_15;
	ld.global.u32 	%r128, [%rd9+8];
	st.global.u32 	[%rd10+8], %r128;
$L__BB0_15:
	add.s32 	%r285, %r285, %r3;
	setp.lt.s32 	%p13, %r285, %r83;
	@%p13 bra 	$L__BB0_2;
$L__BB0_16:
	setp.ge.s32 	%p14, %r290, %r83;
	@%p14 bra 	$L__BB0_59;
	setp.lt.s32 	%p15, %r84, 1;
	@%p15 bra 	$L__BB0_52;
	add.s64 	%rd77, %rd33, %rd1;
	add.s64 	%rd11, %rd77, 8;
	and.b32  	%r148, %r84, 3;
	cvt.u16.u32 	%rs7, %r84;
$L__BB0_19:
	setp.lt.u32 	%p23, %r84, 4;
	mul.lo.s32 	%r21, %r290, %r84;
	mov.b32 	%r315, 0;
	@%p23 bra 	$L__BB0_46;
	and.b32  	%r136, %r84, 2147483644;
	neg.s32 	%r292, %r136;
	mul.lo.s32 	%r137, %r84, %r82;
	mul.lo.s32 	%r291, %r137, %r290;
	mul.wide.u32 	%rd78, %r21, 4;
	add.s64 	%rd222, %rd11, %rd78;
	bra.uni 	$L__BB0_45;
$L__BB0_21:
	setp.eq.s32 	%p77, %r300, %r30;
	@%p77 bra 	$L__BB0_23;
	add.s32 	%r278, %r300, %r21;
	mul.wide.s32 	%rd211, %r278, 4;
	add.s64 	%rd212, %rd5, %rd211;
	ld.global.f32 	%f421, [%rd212+-4];
	add.s32 	%r279, %r30, %r21;
	mul.wide.s32 	%rd213, %r279, 4;
	add.s64 	%rd214, %rd5, %rd213;
	ld.global.f32 	%f422, [%rd214+-4];
	st.global.f32 	[%rd212+-4], %f422;
	st.global.f32 	[%rd214+-4], %f421;
	add.s64 	%rd215, %rd6, %rd211;
	ld.global.u32 	%r280, [%rd215];
	mul.wide.u32 	%rd216, %r279, 4;
	add.s64 	%rd217, %rd6, %rd216;
	ld.global.u32 	%r281, [%rd217];
	st.global.u32 	[%rd215], %r281;
	st.global.u32 	[%rd217], %r280;
	mul.lo.s32 	%r282, %r278, %r82;
	mul.lo.s32 	%r283, %r279, %r82;
	mul.wide.s32 	%rd218, %r282, 4;
	add.s64 	%rd219, %rd8, %rd218;
	ld.global.f32 	%f423, [%rd219];
	mul.wide.s32 	%rd220, %r283, 4;
	add.s64 	%rd221, %rd8, %rd220;
	ld.global.f32 	%f424, [%rd221];
	st.global.f32 	[%rd219], %f424;
	st.global.f32 	[%rd221], %f423;
	ld.global.f32 	%f425, [%rd219+4];
	ld.global.f32 	%f426, [%rd221+4];
	st.global.f32 	[%rd219+4], %f426;
	st.global.f32 	[%rd221+4], %f425;
	ld.global.f32 	%f427, [%rd219+8];
	ld.global.f32 	%f428, [%rd221+8];
	st.global.f32 	[%rd219+8], %f428;
	st.global.f32 	[%rd221+8], %f427;
$L__BB0_23:
	setp.ne.s32 	%p78, %r294, %r84;
	add.s16 	%rs14, %rs14, 1;
	add.s16 	%rs13, %rs13, 1;
	mov.u32 	%r295, %r30;
	@%p78 bra 	$L__BB0_39;
$L__BB0_24:
	mov.u32 	%r284, %ntid.x;
	add.s32 	%r290, %r290, %r284;
	setp.lt.s32 	%p79, %r290, %r83;
	@%p79 bra 	$L__BB0_19;
	bra.uni 	$L__BB0_59;
$L__BB0_25:
	add.s32 	%r180, %r177, -3;
	setp.lt.u32 	%p37, %r180, 15;
	mov.u32 	%r302, %r294;
	mov.u32 	%r303, %r30;
	mov.u32 	%r300, %r30;
	@%p37 bra 	$L__BB0_28;
	and.b32  	%r43, %r31, -16;
	mov.b32 	%r299, 0;
	mov.u32 	%r302, %r294;
	mov.u32 	%r303, %r30;
	mov.u32 	%r300, %r30;
$L__BB0_27:
	.pragma "nounroll";
	add.s32 	%r182, %r303, %r21;
	mul.wide.s32 	%rd136, %r182, 4;
	add.s64 	%rd137, %rd5, %rd136;
	ld.global.f32 	%f359, [%rd137];
	add.s32 	%r183, %r67, %r300;
	mul.wide.s32 	%rd138, %r183, 4;
	add.s64 	%rd139, %rd5, %rd138;
	ld.global.f32 	%f360, [%rd139];
	setp.gt.f32 	%p38, %f359, %f360;
	selp.b32 	%r184, %r302, %r300, %p38;
	add.s32 	%r185, %r302, 1;
	ld.global.f32 	%f361, [%rd137+4];
	add.s32 	%r186, %r67, %r184;
	mul.wide.s32 	%rd140, %r186, 4;
	add.s64 	%rd141, %rd5, %rd140;
	ld.global.f32 	%f362, [%rd141];
	setp.gt.f32 	%p39, %f361, %f362;
	selp.b32 	%r187, %r185, %r184, %p39;
	add.s32 	%r188, %r302, 2;
	ld.global.f32 	%f363, [%rd137+8];
	add.s32 	%r189, %r67, %r187;
	mul.wide.s32 	%rd142, %r189, 4;
	add.s64 	%rd143, %rd5, %rd142;
	ld.global.f32 	%f364, [%rd143];
	setp.gt.f32 	%p40, %f363, %f364;
	selp.b32 	%r190, %r188, %r187, %p40;
	add.s32 	%r191, %r302, 3;
	ld.global.f32 	%f365, [%rd137+12];
	add.s32 	%r192, %r67, %r190;
	mul.wide.s32 	%rd144, %r192, 4;
	add.s64 	%rd145, %rd5, %rd144;
	ld.global.f32 	%f366, [%rd145];
	setp.gt.f32 	%p41, %f365, %f366;
	selp.b32 	%r193, %r191, %r190, %p41;
	add.s32 	%r194, %r302, 4;
	ld.global.f32 	%f367, [%rd137+16];
	add.s32 	%r195, %r67, %r193;
	mul.wide.s32 	%rd146, %r195, 4;
	add.s64 	%rd147, %rd5, %rd146;
	ld.global.f32 	%f368, [%rd147];
	setp.gt.f32 	%p42, %f367, %f368;
	selp.b32 	%r196, %r194, %r193, %p42;
	add.s32 	%r197, %r302, 5;
	ld.global.f32 	%f369, [%rd137+20];
	add.s32 	%r198, %r67, %r196;
	mul.wide.s32 	%rd148, %r198, 4;
	add.s64 	%rd149, %rd5, %rd148;
	ld.global.f32 	%f370, [%rd149];
	setp.gt.f32 	%p43, %f369, %f370;
	selp.b32 	%r199, %r197, %r196, %p43;
	add.s32 	%r200, %r302, 6;
	ld.global.f32 	%f371, [%rd137+24];
	add.s32 	%r201, %r67, %r199;
	mul.wide.s32 	%rd150, %r201, 4;
	add.s64 	%rd151, %rd5, %rd150;
	ld.global.f32 	%f372, [%rd151];
	setp.gt.f32 	%p44, %f371, %f372;
	selp.b32 	%r202, %r200, %r199, %p44;
	add.s32 	%r203, %r302, 7;
	ld.global.f32 	%f373, [%rd137+28];
	add.s32 	%r204, %r67, %r202;
	mul.wide.s32 	%rd152, %r204, 4;
	add.s64 	%rd153, %rd5, %rd152;
	ld.global.f32 	%f374, [%rd153];
	setp.gt.f32 	%p45, %f373, %f374;
	selp.b32 	%r205, %r203, %r202, %p45;
	add.s32 	%r206, %r302, 8;
	ld.global.f32 	%f375, [%rd137+32];
	add.s32 	%r207, %r67, %r205;
	mul.wide.s32 	%rd154, %r207, 4;
	add.s64 	%rd155, %rd5, %rd154;
	ld.global.f32 	%f376, [%rd155];
	setp.gt.f32 	%p46, %f375, %f376;
	selp.b32 	%r208, %r206, %r205, %p46;
	add.s32 	%r209, %r302, 9;
	ld.global.f32 	%f377, [%rd137+36];
	add.s32 	%r210, %r67, %r208;
	mul.wide.s32 	%rd156, %r210, 4;
	add.s64 	%rd157, %rd5, %rd156;
	ld.global.f32 	%f378, [%rd157];
	setp.gt.f32 	%p47, %f377, %f378;
	selp.b32 	%r211, %r209, %r208, %p47;
	add.s32 	%r212, %r302, 10;
	ld.global.f32 	%f379, [%rd137+40];
	add.s32 	%r213, %r67, %r211;
	mul.wide.s32 	%rd158, %r213, 4;
	add.s64 	%rd159, %rd5, %rd158;
	ld.global.f32 	%f380, [%rd159];
	setp.gt.f32 	%p48, %f379, %f380;
	selp.b32 	%r214, %r212, %r211, %p48;
	add.s32 	%r215, %r302, 11;
	ld.global.f32 	%f381, [%rd137+44];
	add.s32 	%r216, %r67, %r214;
	mul.wide.s32 	%rd160, %r216, 4;
	add.s64 	%rd161, %rd5, %rd160;
	ld.global.f32 	%f382, [%rd161];
	setp.gt.f32 	%p49, %f381, %f382;
	selp.b32 	%r217, %r215, %r214, %p49;
	add.s32 	%r218, %r302, 12;
	ld.global.f32 	%f383, [%rd137+48];
	add.s32 	%r219, %r67, %r217;
	mul.wide.s32 	%rd162, %r219, 4;
	add.s64 	%rd163, %rd5, %rd162;
	ld.global.f32 	%f384, [%rd163];
	setp.gt.f32 	%p50, %f383, %f384;
	selp.b32 	%r220, %r218, %r217, %p50;
	add.s32 	%r221, %r302, 13;
	ld.global.f32 	%f385, [%rd137+52];
	add.s32 	%r222, %r67, %r220;
	mul.wide.s32 	%rd164, %r222, 4;
	add.s64 	%rd165, %rd5, %rd164;
	ld.global.f32 	%f386, [%rd165];
	setp.gt.f32 	%p51, %f385, %f386;
	selp.b32 	%r223, %r221, %r220, %p51;
	add.s32 	%r224, %r302, 14;
	ld.global.f32 	%f387, [%rd137+56];
	add.s32 	%r225, %r67, %r223;
	mul.wide.s32 	%rd166, %r225, 4;
	add.s64 	%rd167, %rd5, %rd166;
	ld.global.f32 	%f388, [%rd167];
	setp.gt.f32 	%p52, %f387, %f388;
	selp.b32 	%r226, %r224, %r223, %p52;
	add.s32 	%r303, %r302, 15;
	ld.global.f32 	%f389, [%rd137+60];
	add.s32 	%r227, %r67, %r226;
	mul.wide.s32 	%rd168, %r227, 4;
	add.s64 	%rd169, %rd5, %rd168;
	ld.global.f32 	%f390, [%rd169];
	setp.gt.f32 	%p53, %f389, %f390;
	selp.b32 	%r300, %r303, %r226, %p53;
	add.s32 	%r302, %r302, 16;
	add.s32 	%r299, %r299, 16;
	setp.eq.s32 	%p54, %r299, %r43;
	@%p54 bra 	$L__BB0_28;
	bra.uni 	$L__BB0_27;
$L__BB0_28:
	and.b32  	%r228, %r31, 15;
	setp.eq.s32 	%p55, %r228, 0;
	@%p55 bra 	$L__BB0_21;
	sub.s16 	%rs8, %rs7, %rs14;
	add.s16 	%rs9, %rs8, 14;
	cvt.u32.u16 	%r230, %rs9;
	and.b32  	%r48, %r230, 15;
	add.s32 	%r231, %r48, -1;
	setp.lt.u32 	%p56, %r231, 7;
	@%p56 bra 	$L__BB0_31;
	add.s32 	%r232, %r303, %r21;
	mul.wide.s32 	%rd170, %r232, 4;
	add.s64 	%rd171, %rd5, %rd170;
	ld.global.f32 	%f391, [%rd171];
	add.s32 	%r233, %r67, %r300;
	mul.wide.s32 	%rd172, %r233, 4;
	add.s64 	%rd173, %rd5, %rd172;
	ld.global.f32 	%f392, [%rd173];
	setp.gt.f32 	%p57, %f391, %f392;
	selp.b32 	%r234, %r302, %r300, %p57;
	add.s32 	%r235, %r302, 1;
	add.s32 	%r236, %r302, %r21;
	mul.wide.s32 	%rd174, %r236, 4;
	add.s64 	%rd175, %rd5, %rd174;
	ld.global.f32 	%f393, [%rd175];
	add.s32 	%r237, %r67, %r234;
	mul.wide.s32 	%rd176, %r237, 4;
	add.s64 	%rd177, %rd5, %rd176;
	ld.global.f32 	%f394, [%rd177];
	setp.gt.f32 	%p58, %f393, %f394;
	selp.b32 	%r238, %r235, %r234, %p58;
	add.s32 	%r239, %r302, 2;
	ld.global.f32 	%f395, [%rd175+4];
	add.s32 	%r240, %r67, %r238;
	mul.wide.s32 	%rd178, %r240, 4;
	add.s64 	%rd179, %rd5, %rd178;
	ld.global.f32 	%f396, [%rd179];
	setp.gt.f32 	%p59, %f395, %f396;
	selp.b32 	%r241, %r239, %r238, %p59;
	add.s32 	%r242, %r302, 3;
	ld.global.f32 	%f397, [%rd175+8];
	add.s32 	%r243, %r67, %r241;
	mul.wide.s32 	%rd180, %r243, 4;
	add.s64 	%rd181, %rd5, %rd180;
	ld.global.f32 	%f398, [%rd181];
	setp.gt.f32 	%p60, %f397, %f398;
	selp.b32 	%r244, %r242, %r241, %p60;
	add.s32 	%r245, %r302, 4;
	ld.global.f32 	%f399, [%rd175+12];
	add.s32 	%r246, %r67, %r244;
	mul.wide.s32 	%rd182, %r246, 4;
	add.s64 	%rd183, %rd5, %rd182;
	ld.global.f32 	%f400, [%rd183];
	setp.gt.f32 	%p61, %f399, %f400;
	selp.b32 	%r247, %r245, %r244, %p61;
	add.s32 	%r248, %r302, 5;
	ld.global.f32 	%f401, [%rd175+16];
	add.s32 	%r249, %r67, %r247;
	mul.wide.s32 	%rd184, %r249, 4;
	add.s64 	%rd185, %rd5, %rd184;
	ld.global.f32 	%f402, [%rd185];
	setp.gt.f32 	%p62, %f401, %f402;
	selp.b32 	%r250, %r248, %r247, %p62;
	add.s32 	%r251, %r302, 6;
	ld.global.f32 	%f403, [%rd175+20];
	add.s32 	%r252, %r67, %r250;
	mul.wide.s32 	%rd186, %r252, 4;
	add.s64 	%rd187, %rd5, %rd186;
	ld.global.f32 	%f404, [%rd187];
	setp.gt.f32 	%p63, %f403, %f404;
	selp.b32 	%r253, %r251, %r250, %p63;
	add.s32 	%r303, %r302, 7;
	ld.global.f32 	%f405, [%rd175+24];
	add.s32 	%r254, %r67, %r253;
	mul.wide.s32 	%rd188, %r254, 4;
	add.s64 	%rd189, %rd5, %rd188;
	ld.global.f32 	%f406, [%rd189];
	setp.gt.f32 	%p64, %f405, %f406;
	selp.b32 	%r300, %r303, %r253, %p64;
	add.s32 	%r302, %r302, 8;
$L__BB0_31:
	and.b32  	%r255, %r48, 7;
	setp.eq.s32 	%p65, %r255, 0;
	@%p65 bra 	$L__BB0_21;
	cvt.u16.u32 	%rs10, %r84;
	sub.s16 	%rs11, %rs10, %rs13;
	add.s16 	%rs12, %rs11, 6;
	cvt.u32.u16 	%r257, %rs12;
	and.b32  	%r258, %r257, 7;
	and.b32  	%r56, %r257, 3;
	add.s32 	%r259, %r258, -1;
	setp.lt.u32 	%p66, %r259, 3;
	@%p66 bra 	$L__BB0_34;
	add.s32 	%r260, %r303, %r21;
	mul.wide.s32 	%rd190, %r260, 4;
	add.s64 	%rd191, %rd5, %rd190;
	ld.global.f32 	%f407, [%rd191];
	add.s32 	%r261, %r67, %r300;
	mul.wide.s32 	%rd192, %r261, 4;
	add.s64 	%rd193, %rd5, %rd192;
	ld.global.f32 	%f408, [%rd193];
	setp.gt.f32 	%p67, %f407, %f408;
	selp.b32 	%r262, %r302, %r300, %p67;
	add.s32 	%r263, %r302, 1;
	add.s32 	%r264, %r302, %r21;
	mul.wide.s32 	%rd194, %r264, 4;
	add.s64 	%rd195, %rd5, %rd194;
	ld.global.f32 	%f409, [%rd195];
	add.s32 	%r265, %r67, %r262;
	mul.wide.s32 	%rd196, %r265, 4;
	add.s64 	%rd197, %rd5, %rd196;
	ld.global.f32 	%f410, [%rd197];
	setp.gt.f32 	%p68, %f409, %f410;
	selp.b32 	%r266, %r263, %r262, %p68;
	add.s32 	%r267, %r302, 2;
	ld.global.f32 	%f411, [%rd195+4];
	add.s32 	%r268, %r67, %r266;
	mul.wide.s32 	%rd198, %r268, 4;
	add.s64 	%rd199, %rd5, %rd198;
	ld.global.f32 	%f412, [%rd199];
	setp.gt.f32 	%p69, %f411, %f412;
	selp.b32 	%r269, %r267, %r266, %p69;
	add.s32 	%r303, %r302, 3;
	ld.global.f32 	%f413, [%rd195+8];
	add.s32 	%r270, %r67, %r269;
	mul.wide.s32 	%rd200, %r270, 4;
	add.s64 	%rd201, %rd5, %rd200;
	ld.global.f32 	%f414, [%rd201];
	setp.gt.f32 	%p70, %f413, %f414;
	selp.b32 	%r300, %r303, %r269, %p70;
	add.s32 	%r302, %r302, 4;
$L__BB0_34:
	setp.eq.s32 	%p71, %r56, 0;
	@%p71 bra 	$L__BB0_21;
	add.s32 	%r271, %r303, %r21;
	mul.wide.s32 	%rd202, %r271, 4;
	add.s64 	%rd203, %rd5, %rd202;
	ld.global.f32 	%f415, [%rd203];
	add.s32 	%r272, %r67, %r300;
	mul.wide.s32 	%rd204, %r272, 4;
	add.s64 	%rd205, %rd5, %rd204;
	ld.global.f32 	%f416, [%rd205];
	setp.gt.f32 	%p72, %f415, %f416;
	selp.b32 	%r300, %r302, %r300, %p72;
	setp.eq.s32 	%p73, %r56, 1;
	@%p73 bra 	$L__BB0_21;
	add.s32 	%r273, %r302, 1;
	add.s32 	%r274, %r302, %r21;
	mul.wide.s32 	%rd206, %r274, 4;
	add.s64 	%rd14, %rd5, %rd206;
	ld.global.f32 	%f417, [%rd14];
	add.s32 	%r275, %r67, %r300;
	mul.wide.s32 	%rd207, %r275, 4;
	add.s64 	%rd208, %rd5, %rd207;
	ld.global.f32 	%f418, [%rd208];
	setp.gt.f32 	%p74, %f417, %f418;
	selp.b32 	%r300, %r273, %r300, %p74;
	setp.eq.s32 	%p75, %r56, 2;
	@%p75 bra 	$L__BB0_21;
	add.s32 	%r276, %r302, 2;
	ld.global.f32 	%f419, [%rd14+4];
	add.s32 	%r277, %r67, %r300;
	mul.wide.s32 	%rd209, %r277, 4;
	add.s64 	%rd210, %rd5, %rd209;
	ld.global.f32 	%f420, [%rd210];
	setp.gt.f32 	%p76, %f419, %f420;
	selp.b32 	%r300, %r276, %r300, %p76;
	bra.uni 	$L__BB0_21;
$L__BB0_38:
	add.s32 	%r67, %r21, -1;
	mov.b32 	%r294, 1;
	mov.b32 	%r295, 0;
	mov.b16 	%rs13, 0;
	mov.u16 	%rs14, %rs13;
$L__BB0_39:
	mov.u32 	%r30, %r294;
	sub.s32 	%r177, %r84, %r295;
	add.s32 	%r31, %r177, -2;
	add.s32 	%r294, %r30, 1;
	setp.lt.s32 	%p36, %r294, %r84;
	mov.u32 	%r300, %r30;
	@%p36 bra 	$L__BB0_25;
	bra.uni 	$L__BB0_21;
$L__BB0_40:
	setp.eq.s32 	%p30, %r84, 2;
	mov.b32 	%r313, 1;
	@%p30 bra 	$L__BB0_43;
	mov.b32 	%r293, 1;
$L__BB0_42:
	add.s32 	%r167, %r293, %r21;
	mul.lo.s32 	%r168, %r167, %r82;
	mul.wide.s32 	%rd126, %r168, 4;
	add.s64 	%rd127, %rd8, %rd126;
	ld.global.f32 	%f264, [%rd127];
	ld.global.f32 	%f265, [%rd127+4];
	ld.global.f32 	%f266, [%rd127+8];
	sub.f32 	%f267, %f264, %f4;
	sub.f32 	%f268, %f265, %f5;
	sub.f32 	%f269, %f266, %f6;
	mul.f32 	%f270, %f9, %f268;
	mul.f32 	%f271, %f8, %f269;
	sub.f32 	%f272, %f270, %f271;
	mul.f32 	%f273, %f7, %f269;
	mul.f32 	%f274, %f9, %f267;
	sub.f32 	%f275, %f273, %f274;
	mul.f32 	%f276, %f8, %f267;
	mul.f32 	%f277, %f7, %f268;
	sub.f32 	%f278, %f276, %f277;
	mul.f32 	%f279, %f2, %f275;
	fma.rn.f32 	%f280, %f1, %f272, %f279;
	fma.rn.f32 	%f281, %f3, %f278, %f280;
	mul.f32 	%f282, %f8, %f268;
	fma.rn.f32 	%f283, %f7, %f267, %f282;
	fma.rn.f32 	%f284, %f9, %f269, %f283;
	mul.f32 	%f285, %f268, %f268;
	fma.rn.f32 	%f286, %f267, %f267, %f285;
	fma.rn.f32 	%f287, %f269, %f269, %f286;
	mul.f32 	%f288, %f8, %f8;
	fma.rn.f32 	%f289, %f7, %f7, %f288;
	fma.rn.f32 	%f290, %f9, %f9, %f289;
	mul.f32 	%f291, %f290, %f287;
	sqrt.rn.f32 	%f292, %f291;
	div.rn.f32 	%f293, %f284, %f292;
	setp.lt.f32 	%p31, %f281, 0f00000000;
	mov.f32 	%f294, 0fC0000000;
	sub.f32 	%f295, %f294, %f293;
	selp.f32 	%f296, %f295, %f293, %p31;
	mul.wide.s32 	%rd128, %r167, 4;
	add.s64 	%rd129, %rd5, %rd128;
	st.global.f32 	[%rd129+-4], %f296;
	mul.wide.s32 	%rd130, %r82, 4;
	add.s64 	%rd131, %rd127, %rd130;
	ld.global.f32 	%f297, [%rd131];
	ld.global.f32 	%f298, [%rd131+4];
	ld.global.f32 	%f299, [%rd131+8];
	sub.f32 	%f300, %f297, %f4;
	sub.f32 	%f301, %f298, %f5;
	sub.f32 	%f302, %f299, %f6;
	mul.f32 	%f303, %f9, %f301;
	mul.f32 	%f304, %f8, %f302;
	sub.f32 	%f305, %f303, %f304;
	mul.f32 	%f306, %f7, %f302;
	mul.f32 	%f307, %f9, %f300;
	sub.f32 	%f308, %f306, %f307;
	mul.f32 	%f309, %f8, %f300;
	mul.f32 	%f310, %f7, %f301;
	sub.f32 	%f311, %f309, %f310;
	mul.f32 	%f312, %f2, %f308;
	fma.rn.f32 	%f313, %f1, %f305, %f312;
	fma.rn.f32 	%f314, %f3, %f311, %f313;
	mul.f32 	%f315, %f8, %f301;
	fma.rn.f32 	%f316, %f7, %f300, %f315;
	fma.rn.f32 	%f317, %f9, %f302, %f316;
	mul.f32 	%f318, %f301, %f301;
	fma.rn.f32 	%f319, %f300, %f300, %f318;
	fma.rn.f32 	%f320, %f302, %f302, %f319;
	mul.f32 	%f321, %f290, %f320;
	sqrt.rn.f32 	%f322, %f321;
	div.rn.f32 	%f323, %f317, %f322;
	setp.lt.f32 	%p32, %f314, 0f00000000;
	sub.f32 	%f324, %f294, %f323;
	selp.f32 	%f325, %f324, %f323, %p32;
	st.global.f32 	[%rd129], %f325;
	add.s32 	%r313, %r293, 2;
	add.s32 	%r169, %r293, 1;
	add.s32 	%r170, %r84, -1;
	and.b32  	%r171, %r170, -2;
	setp.eq.s32 	%p33, %r169, %r171;
	mov.u32 	%r293, %r313;
	@%p33 bra 	$L__BB0_43;
	bra.uni 	$L__BB0_42;
$L__BB0_43:
	and.b32  	%r172, %r84, 1;
	setp.eq.b32 	%p34, %r172, 1;
	@%p34 bra 	$L__BB0_38;
	add.s32 	%r173, %r313, %r21;
	mul.lo.s32 	%r174, %r173, %r82;
	mul.wide.s32 	%rd132, %r174, 4;
	add.s64 	%rd133, %rd8, %rd132;
	ld.global.f32 	%f326, [%rd133];
	ld.global.f32 	%f327, [%rd133+4];
	ld.global.f32 	%f328, [%rd133+8];
	sub.f32 	%f329, %f326, %f4;
	sub.f32 	%f330, %f327, %f5;
	sub.f32 	%f331, %f328, %f6;
	mul.f32 	%f332, %f9, %f330;
	mul.f32 	%f333, %f8, %f331;
	sub.f32 	%f334, %f332, %f333;
	mul.f32 	%f335, %f7, %f331;
	mul.f32 	%f336, %f9, %f329;
	sub.f32 	%f337, %f335, %f336;
	mul.f32 	%f338, %f8, %f329;
	mul.f32 	%f339, %f7, %f330;
	sub.f32 	%f340, %f338, %f339;
	mul.f32 	%f341, %f2, %f337;
	fma.rn.f32 	%f342, %f1, %f334, %f341;
	fma.rn.f32 	%f343, %f3, %f340, %f342;
	mul.f32 	%f344, %f8, %f330;
	fma.rn.f32 	%f345, %f7, %f329, %f344;
	fma.rn.f32 	%f346, %f9, %f331, %f345;
	mul.f32 	%f347, %f330, %f330;
	fma.rn.f32 	%f348, %f329, %f329, %f347;
	fma.rn.f32 	%f349, %f331, %f331, %f348;
	mul.f32 	%f350, %f8, %f8;
	fma.rn.f32 	%f351, %f7, %f7, %f350;
	fma.rn.f32 	%f352, %f9, %f9, %f351;
	mul.f32 	%f353, %f352, %f349;
	sqrt.rn.f32 	%f354, %f353;
	div.rn.f32 	%f355, %f346, %f354;
	setp.lt.f32 	%p35, %f343, 0f00000000;
	mov.f32 	%f356, 0fC0000000;
	sub.f32 	%f357, %f356, %f355;
	selp.f32 	%f358, %f357, %f355, %p35;
	mul.wide.s32 	%rd134, %r173, 4;
	add.s64 	%rd135, %rd5, %rd134;
	st.global.f32 	[%rd135+-4], %f358;
	bra.uni 	$L__BB0_38;
$L__BB0_45:
	.pragma "nounroll";
	and.b32  	%r315, %r84, 2147483644;
	ld.global.u32 	%r138, [%rd222+-8];
	mul.lo.s32 	%r139, %r138, %r82;
	mul.wide.s32 	%rd79, %r139, 4;
	add.s64 	%rd80, %rd7, %rd79;
	ld.global.f32 	%f114, [%rd80];
	ld.global.f32 	%f115, [%rd80+4];
	ld.global.f32 	%f116, [%rd80+8];
	mul.lo.s32 	%r140, %r290, %r82;
	mul.wide.s32 	%rd81, %r140, 4;
	add.s64 	%rd82, %rd3, %rd81;
	ld.global.f32 	%f117, [%rd82];
	ld.global.f32 	%f118, [%rd82+4];
	ld.global.f32 	%f119, [%rd82+8];
	add.s64 	%rd83, %rd2, %rd81;
	ld.global.f32 	%f120, [%rd83];
	ld.global.f32 	%f121, [%rd83+4];
	ld.global.f32 	%f122, [%rd83+8];
	sub.f32 	%f123, %f114, %f120;
	sub.f32 	%f124, %f115, %f121;
	mul.f32 	%f125, %f118, %f124;
	fma.rn.f32 	%f126, %f117, %f123, %f125;
	sub.f32 	%f127, %f116, %f122;
	fma.rn.f32 	%f128, %f119, %f127, %f126;
	mul.f32 	%f129, %f117, %f128;
	sub.f32 	%f130, %f114, %f129;
	mul.wide.s32 	%rd84, %r291, 4;
	add.s64 	%rd85, %rd8, %rd84;
	st.global.f32 	[%rd85], %f130;
	mul.f32 	%f131, %f118, %f128;
	sub.f32 	%f132, %f115, %f131;
	st.global.f32 	[%rd85+4], %f132;
	mul.f32 	%f133, %f119, %f128;
	sub.f32 	%f134, %f116, %f133;
	st.global.f32 	[%rd85+8], %f134;
	ld.global.u32 	%r141, [%rd222+-4];
	mul.lo.s32 	%r142, %r141, %r82;
	mul.wide.s32 	%rd86, %r142, 4;
	add.s64 	%rd87, %rd7, %rd86;
	ld.global.f32 	%f135, [%rd87];
	ld.global.f32 	%f136, [%rd87+4];
	ld.global.f32 	%f137, [%rd87+8];
	ld.global.f32 	%f138, [%rd82];
	ld.global.f32 	%f139, [%rd82+4];
	ld.global.f32 	%f140, [%rd82+8];
	ld.global.f32 	%f141, [%rd83];
	ld.global.f32 	%f142, [%rd83+4];
	ld.global.f32 	%f143, [%rd83+8];
	sub.f32 	%f144, %f135, %f141;
	sub.f32 	%f145, %f136, %f142;
	mul.f32 	%f146, %f139, %f145;
	fma.rn.f32 	%f147, %f138, %f144, %f146;
	sub.f32 	%f148, %f137, %f143;
	fma.rn.f32 	%f149, %f140, %f148, %f147;
	mul.f32 	%f150, %f138, %f149;
	sub.f32 	%f151, %f135, %f150;
	mul.wide.s32 	%rd88, %r82, 4;
	add.s64 	%rd89, %rd85, %rd88;
	st.global.f32 	[%rd89], %f151;
	mul.f32 	%f152, %f139, %f149;
	sub.f32 	%f153, %f136, %f152;
	st.global.f32 	[%rd89+4], %f153;
	mul.f32 	%f154, %f140, %f149;
	sub.f32 	%f155, %f137, %f154;
	st.global.f32 	[%rd89+8], %f155;
	ld.global.u32 	%r143, [%rd222];
	mul.lo.s32 	%r144, %r143, %r82;
	mul.wide.s32 	%rd90, %r144, 4;
	add.s64 	%rd91, %rd7, %rd90;
	ld.global.f32 	%f156, [%rd91];
	ld.global.f32 	%f157, [%rd91+4];
	ld.global.f32 	%f158, [%rd91+8];
	ld.global.f32 	%f159, [%rd82];
	ld.global.f32 	%f160, [%rd82+4];
	ld.global.f32 	%f161, [%rd82+8];
	ld.global.f32 	%f162, [%rd83];
	ld.global.f32 	%f163, [%rd83+4];
	ld.global.f32 	%f164, [%rd83+8];
	sub.f32 	%f165, %f156, %f162;
	sub.f32 	%f166, %f157, %f163;
	mul.f32 	%f167, %f160, %f166;
	fma.rn.f32 	%f168, %f159, %f165, %f167;
	sub.f32 	%f169, %f158, %f164;
	fma.rn.f32 	%f170, %f161, %f169, %f168;
	mul.f32 	%f171, %f159, %f170;
	sub.f32 	%f172, %f156, %f171;
	add.s64 	%rd92, %rd89, %rd88;
	st.global.f32 	[%rd92], %f172;
	mul.f32 	%f173, %f160, %f170;
	sub.f32 	%f174, %f157, %f173;
	st.global.f32 	[%rd92+4], %f174;
	mul.f32 	%f175, %f161, %f170;
	sub.f32 	%f176, %f158, %f175;
	st.global.f32 	[%rd92+8], %f176;
	ld.global.u32 	%r145, [%rd222+4];
	mul.lo.s32 	%r146, %r145, %r82;
	mul.wide.s32 	%rd93, %r146, 4;
	add.s64 	%rd94, %rd7, %rd93;
	ld.global.f32 	%f177, [%rd94];
	ld.global.f32 	%f178, [%rd94+4];
	ld.global.f32 	%f179, [%rd94+8];
	ld.global.f32 	%f180, [%rd82];
	ld.global.f32 	%f181, [%rd82+4];
	ld.global.f32 	%f182, [%rd82+8];
	ld.global.f32 	%f183, [%rd83];
	ld.global.f32 	%f184, [%rd83+4];
	ld.global.f32 	%f185, [%rd83+8];
	sub.f32 	%f186, %f177, %f183;
	sub.f32 	%f187, %f178, %f184;
	mul.f32 	%f188, %f181, %f187;
	fma.rn.f32 	%f189, %f180, %f186, %f188;
	sub.f32 	%f190, %f179, %f185;
	fma.rn.f32 	%f191, %f182, %f190, %f189;
	mul.f32 	%f192, %f180, %f191;
	sub.f32 	%f193, %f177, %f192;
	add.s64 	%rd95, %rd92, %rd88;
	st.global.f32 	[%rd95], %f193;
	mul.f32 	%f194, %f181, %f191;
	sub.f32 	%f195, %f178, %f194;
	st.global.f32 	[%rd95+4], %f195;
	mul.f32 	%f196, %f182, %f191;
	sub.f32 	%f197, %f179, %f196;
	st.global.f32 	[%rd95+8], %f197;
	add.s32 	%r292, %r292, 4;
	shl.b32 	%r147, %r82, 2;
	add.s32 	%r291, %r291, %r147;
	add.s64 	%rd222, %rd222, 16;
	setp.eq.s32 	%p24, %r292, 0;
	@%p24 bra 	$L__BB0_46;
	bra.uni 	$L__BB0_45;
$L__BB0_46:
	mul.lo.s32 	%r149, %r290, %r82;
	mul.wide.s32 	%rd96, %r149, 4;
	add.s64 	%rd16, %rd3, %rd96;
	setp.eq.s32 	%p25, %r148, 0;
	@%p25 bra 	$L__BB0_51;
	setp.eq.s32 	%p26, %r148, 1;
	@%p26 bra 	$L__BB0_49;
	add.s32 	%r150, %r315, %r21;
	mul.wide.u32 	%rd97, %r150, 4;
	add.s64 	%rd98, %rd4, %rd97;
	ld.global.u32 	%r151, [%rd98];
	mul.lo.s32 	%r152, %r151, %r82;
	mul.wide.s32 	%rd99, %r152, 4;
	add.s64 	%rd100, %rd7, %rd99;
	ld.global.f32 	%f198, [%rd100];
	ld.global.f32 	%f199, [%rd100+4];
	ld.global.f32 	%f200, [%rd100+8];
	ld.global.f32 	%f201, [%rd16];
	ld.global.f32 	%f202, [%rd16+4];
	ld.global.f32 	%f203, [%rd16+8];
	mul.wide.s32 	%rd101, %r149, 4;
	add.s64 	%rd102, %rd2, %rd101;
	ld.global.f32 	%f204, [%rd102];
	ld.global.f32 	%f205, [%rd102+4];
	ld.global.f32 	%f206, [%rd102+8];
	sub.f32 	%f207, %f198, %f204;
	sub.f32 	%f208, %f199, %f205;
	mul.f32 	%f209, %f202, %f208;
	fma.rn.f32 	%f210, %f201, %f207, %f209;
	sub.f32 	%f211, %f200, %f206;
	fma.rn.f32 	%f212, %f203, %f211, %f210;
	mul.f32 	%f213, %f201, %f212;
	sub.f32 	%f214, %f198, %f213;
	mul.lo.s32 	%r154, %r150, %r82;
	mul.wide.s32 	%rd103, %r154, 4;
	add.s64 	%rd104, %rd8, %rd103;
	st.global.f32 	[%rd104], %f214;
	mul.f32 	%f215, %f202, %f212;
	sub.f32 	%f216, %f199, %f215;
	st.global.f32 	[%rd104+4], %f216;
	mul.f32 	%f217, %f203, %f212;
	sub.f32 	%f218, %f200, %f217;
	st.global.f32 	[%rd104+8], %f218;
	cvt.u64.u32 	%rd105, %r21;
	cvt.u64.u32 	%rd106, %r315;
	add.s64 	%rd107, %rd106, %rd105;
	shl.b64 	%rd108, %rd107, 2;
	add.s64 	%rd109, %rd4, %rd108;
	ld.global.u32 	%r155, [%rd109+4];
	mul.lo.s32 	%r156, %r155, %r82;
	mul.wide.s32 	%rd110, %r156, 4;
	add.s64 	%rd111, %rd7, %rd110;
	ld.global.f32 	%f219, [%rd111];
	ld.global.f32 	%f220, [%rd111+4];
	ld.global.f32 	%f221, [%rd111+8];
	ld.global.f32 	%f222, [%rd16];
	ld.global.f32 	%f223, [%rd16+4];
	ld.global.f32 	%f224, [%rd16+8];
	ld.global.f32 	%f225, [%rd102];
	ld.global.f32 	%f226, [%rd102+4];
	ld.global.f32 	%f227, [%rd102+8];
	sub.f32 	%f228, %f219, %f225;
	sub.f32 	%f229, %f220, %f226;
	mul.f32 	%f230, %f223, %f229;
	fma.rn.f32 	%f231, %f222, %f228, %f230;
	sub.f32 	%f232, %f221, %f227;
	fma.rn.f32 	%f233, %f224, %f232, %f231;
	mul.f32 	%f234, %f222, %f233;
	sub.f32 	%f235, %f219, %f234;
	mul.wide.s32 	%rd112, %r82, 4;
	add.s64 	%rd113, %rd104, %rd112;
	st.global.f32 	[%rd113], %f235;
	mul.f32 	%f236, %f223, %f233;
	sub.f32 	%f237, %f220, %f236;
	st.global.f32 	[%rd113+4], %f237;
	mul.f32 	%f238, %f224, %f233;
	sub.f32 	%f239, %f221, %f238;
	st.global.f32 	[%rd113+8], %f239;
	add.s32 	%r315, %r315, 2;
$L__BB0_49:
	and.b32  	%r157, %r84, 1;
	setp.eq.b32 	%p27, %r157, 1;
	not.pred 	%p28, %p27;
	@%p28 bra 	$L__BB0_51;
	add.s32 	%r158, %r315, %r21;
	mul.wide.u32 	%rd114, %r158, 4;
	add.s64 	%rd115, %rd4, %rd114;
	ld.global.u32 	%r159, [%rd115];
	mul.lo.s32 	%r160, %r159, %r82;
	mul.wide.s32 	%rd116, %r160, 4;
	add.s64 	%rd117, %rd7, %rd116;
	ld.global.f32 	%f240, [%rd117];
	ld.global.f32 	%f241, [%rd117+4];
	ld.global.f32 	%f242, [%rd117+8];
	ld.global.f32 	%f243, [%rd16];
	ld.global.f32 	%f244, [%rd16+4];
	ld.global.f32 	%f245, [%rd16+8];
	mul.wide.s32 	%rd118, %r149, 4;
	add.s64 	%rd119, %rd2, %rd118;
	ld.global.f32 	%f246, [%rd119];
	ld.global.f32 	%f247, [%rd119+4];
	ld.global.f32 	%f248, [%rd119+8];
	sub.f32 	%f249, %f240, %f246;
	sub.f32 	%f250, %f241, %f247;
	mul.f32 	%f251, %f244, %f250;
	fma.rn.f32 	%f252, %f243, %f249, %f251;
	sub.f32 	%f253, %f242, %f248;
	fma.rn.f32 	%f254, %f245, %f253, %f252;
	mul.f32 	%f255, %f243, %f254;
	sub.f32 	%f256, %f240, %f255;
	mul.lo.s32 	%r162, %r158, %r82;
	mul.wide.s32 	%rd120, %r162, 4;
	add.s64 	%rd121, %rd8, %rd120;
	st.global.f32 	[%rd121], %f256;
	mul.f32 	%f257, %f244, %f254;
	sub.f32 	%f258, %f241, %f257;
	st.global.f32 	[%rd121+4], %f258;
	mul.f32 	%f259, %f245, %f254;
	sub.f32 	%f260, %f242, %f259;
	st.global.f32 	[%rd121+8], %f260;
$L__BB0_51:
	setp.gt.s32 	%p29, %r84, 1;
	mul.lo.s32 	%r163, %r21, %r82;
	mul.wide.s32 	%rd122, %r163, 4;
	add.s64 	%rd123, %rd8, %rd122;
	ld.global.f32 	%f261, [%rd123];
	ld.global.f32 	%f262, [%rd123+4];
	ld.global.f32 	%f263, [%rd123+8];
	ld.global.f32 	%f1, [%rd16];
	ld.global.f32 	%f2, [%rd16+4];
	ld.global.f32 	%f3, [%rd16+8];
	mul.wide.s32 	%rd124, %r149, 4;
	add.s64 	%rd125, %rd2, %rd124;
	ld.global.f32 	%f4, [%rd125];
	ld.global.f32 	%f5, [%rd125+4];
	ld.global.f32 	%f6, [%rd125+8];
	sub.f32 	%f7, %f261, %f4;
	sub.f32 	%f8, %f262, %f5;
	sub.f32 	%f9, %f263, %f6;
	@%p29 bra 	$L__BB0_40;
	bra.uni 	$L__BB0_24;
$L__BB0_52:
	add.s32 	%r129, %r84, -1;
	and.b32  	%r74, %r129, 1;
	and.b32  	%r75, %r129, -2;
	mul.wide.s32 	%rd17, %r82, 4;
$L__BB0_53:
	setp.lt.s32 	%p16, %r84, 2;
	mul.lo.s32 	%r77, %r290, %r84;
	mul.lo.s32 	%r130, %r77, %r82;
	mul.wide.s32 	%rd64, %r130, 4;
	add.s64 	%rd65, %rd8, %rd64;
	ld.global.f32 	%f20, [%rd65];
	ld.global.f32 	%f21, [%rd65+4];
	ld.global.f32 	%f22, [%rd65+8];
	mul.lo.s32 	%r131, %r290, %r82;
	mul.wide.s32 	%rd66, %r131, 4;
	add.s64 	%rd67, %rd3, %rd66;
	ld.global.f32 	%f10, [%rd67];
	ld.global.f32 	%f11, [%rd67+4];
	ld.global.f32 	%f12, [%rd67+8];
	add.s64 	%rd68, %rd2, %rd66;
	ld.global.f32 	%f13, [%rd68];
	ld.global.f32 	%f14, [%rd68+4];
	ld.global.f32 	%f15, [%rd68+8];
	sub.f32 	%f16, %f20, %f13;
	sub.f32 	%f17, %f21, %f14;
	sub.f32 	%f18, %f22, %f15;
	@%p16 bra 	$L__BB0_58;
	mul.f32 	%f23, %f17, %f17;
	fma.rn.f32 	%f24, %f16, %f16, %f23;
	fma.rn.f32 	%f19, %f18, %f18, %f24;
	mov.b32 	%r317, 1;
$L__BB0_55:
	add.s32 	%r79, %r317, %r77;
	mul.lo.s32 	%r133, %r79, %r82;
	mul.wide.s32 	%rd69, %r133, 4;
	add.s64 	%rd70, %rd8, %rd69;
	ld.global.f32 	%f25, [%rd70];
	ld.global.f32 	%f26, [%rd70+4];
	ld.global.f32 	%f27, [%rd70+8];
	sub.f32 	%f28, %f25, %f13;
	sub.f32 	%f29, %f26, %f14;
	sub.f32 	%f30, %f27, %f15;
	mul.f32 	%f31, %f18, %f29;
	mul.f32 	%f32, %f17, %f30;
	sub.f32 	%f33, %f31, %f32;
	mul.f32 	%f34, %f16, %f30;
	mul.f32 	%f35, %f18, %f28;
	sub.f32 	%f36, %f34, %f35;
	mul.f32 	%f37, %f17, %f28;
	mul.f32 	%f38, %f16, %f29;
	sub.f32 	%f39, %f37, %f38;
	mul.f32 	%f40, %f11, %f36;
	fma.rn.f32 	%f41, %f10, %f33, %f40;
	fma.rn.f32 	%f42, %f12, %f39, %f41;
	mul.f32 	%f43, %f17, %f29;
	fma.rn.f32 	%f44, %f16, %f28, %f43;
	fma.rn.f32 	%f45, %f18, %f30, %f44;
	mul.f32 	%f46, %f29, %f29;
	fma.rn.f32 	%f47, %f28, %f28, %f46;
	fma.rn.f32 	%f48, %f30, %f30, %f47;
	mul.f32 	%f49, %f19, %f48;
	sqrt.rn.f32 	%f50, %f49;
	div.rn.f32 	%f51, %f45, %f50;
	setp.lt.f32 	%p17, %f42, 0f00000000;
	mov.f32 	%f52, 0fC0000000;
	sub.f32 	%f53, %f52, %f51;
	selp.f32 	%f54, %f53, %f51, %p17;
	mul.wide.s32 	%rd71, %r79, 4;
	add.s64 	%rd72, %rd5, %rd71;
	st.global.f32 	[%rd72+-4], %f54;
	add.s64 	%rd18, %rd70, %rd17;
	ld.global.f32 	%f55, [%rd18];
	ld.global.f32 	%f56, [%rd18+4];
	ld.global.f32 	%f57, [%rd18+8];
	sub.f32 	%f58, %f55, %f13;
	sub.f32 	%f59, %f56, %f14;
	sub.f32 	%f60, %f57, %f15;
	mul.f32 	%f61, %f18, %f59;
	mul.f32 	%f62, %f17, %f60;
	sub.f32 	%f63, %f61, %f62;
	mul.f32 	%f64, %f16, %f60;
	mul.f32 	%f65, %f18, %f58;
	sub.f32 	%f66, %f64, %f65;
	mul.f32 	%f67, %f17, %f58;
	mul.f32 	%f68, %f16, %f59;
	sub.f32 	%f69, %f67, %f68;
	mul.f32 	%f70, %f11, %f66;
	fma.rn.f32 	%f71, %f10, %f63, %f70;
	fma.rn.f32 	%f72, %f12, %f69, %f71;
	mul.f32 	%f73, %f17, %f59;
	fma.rn.f32 	%f74, %f16, %f58, %f73;
	fma.rn.f32 	%f75, %f18, %f60, %f74;
	mul.f32 	%f76, %f59, %f59;
	fma.rn.f32 	%f77, %f58, %f58, %f76;
	fma.rn.f32 	%f78, %f60, %f60, %f77;
	mul.f32 	%f79, %f19, %f78;
	sqrt.rn.f32 	%f80, %f79;
	div.rn.f32 	%f81, %f75, %f80;
	setp.lt.f32 	%p18, %f72, 0f00000000;
	sub.f32 	%f82, %f52, %f81;
	selp.f32 	%f83, %f82, %f81, %p18;
	st.global.f32 	[%rd72], %f83;
	add.s32 	%r80, %r317, 2;
	add.s32 	%r134, %r317, 1;
	setp.eq.s32 	%p19, %r134, %r75;
	mov.u32 	%r317, %r80;
	@%p19 bra 	$L__BB0_56;
	bra.uni 	$L__BB0_55;
$L__BB0_56:
	setp.eq.s32 	%p20, %r74, 0;
	@%p20 bra 	$L__BB0_58;
	add.s64 	%rd73, %rd18, %rd17;
	ld.global.f32 	%f84, [%rd73];
	ld.global.f32 	%f85, [%rd73+4];
	ld.global.f32 	%f86, [%rd73+8];
	sub.f32 	%f87, %f84, %f13;
	sub.f32 	%f88, %f85, %f14;
	sub.f32 	%f89, %f86, %f15;
	mul.f32 	%f90, %f18, %f88;
	mul.f32 	%f91, %f17, %f89;
	sub.f32 	%f92, %f90, %f91;
	mul.f32 	%f93, %f16, %f89;
	mul.f32 	%f94, %f18, %f87;
	sub.f32 	%f95, %f93, %f94;
	mul.f32 	%f96, %f17, %f87;
	mul.f32 	%f97, %f16, %f88;
	sub.f32 	%f98, %f96, %f97;
	mul.f32 	%f99, %f11, %f95;
	fma.rn.f32 	%f100, %f10, %f92, %f99;
	fma.rn.f32 	%f101, %f12, %f98, %f100;
	mul.f32 	%f102, %f17, %f88;
	fma.rn.f32 	%f103, %f16, %f87, %f102;
	fma.rn.f32 	%f104, %f18, %f89, %f103;
	mul.f32 	%f105, %f88, %f88;
	fma.rn.f32 	%f106, %f87, %f87, %f105;
	fma.rn.f32 	%f107, %f89, %f89, %f106;
	mul.f32 	%f108, %f19, %f107;
	sqrt.rn.f32 	%f109, %f108;
	div.rn.f32 	%f110, %f104, %f109;
	setp.lt.f32 	%p21, %f101, 0f00000000;
	mov.f32 	%f111, 0fC0000000;
	sub.f32 	%f112, %f111, %f110;
	selp.f32 	%f113, %f112, %f110, %p21;
	mul.wide.u32 	%rd74, %r79, 4;
	add.s64 	%rd75, %rd74, %rd5;
	st.global.f32 	[%rd75+4], %f113;
$L__BB0_58:
	add.s32 	%r290, %r290, %r3;
	setp.lt.s32 	%p22, %r290, %r83;
	@%p22 bra 	$L__BB0_53;
$L__BB0_59:
	ret;

}


// ===== COMPILED SASS (sm_100) =====

	.target	sm_100

	.elftype	@"ET_EXEC"


//--------------------- .note.nv.tkinfo           --------------------------
	.section	.note.nv.tkinfo,"",@"SHT_NOTE"
	.sectionflags	@"SHF_NOTE_NV_TKINFO"
	.tkinfo
        /*0018*/ 	.word	0x00000002
        /*0030*/ 	.string	""
        /*0030*/ 	.string	"ptxas"
        /*0030*/ 	.string	"Cuda compilation tools, release 13.0, V13.0.88"
        /*0030*/ 	.string	"Build cuda_13.0.r13.0/compiler.36424714_0"
        /*0030*/ 	.string	"-arch sm_100 -m 64 "



//--------------------- .note.nv.cuinfo           --------------------------
	.section	.note.nv.cuinfo,"",@"SHT_NOTE"
	.sectionflags	@"SHF_NOTE_NV_CUINFO"
        /*0018*/ 	.short	0x0002
        /*001a*/ 	.short	0x0064
        /*001c*/ 	.short	0x0082
	.zero		2


//--------------------- .nv.info                  --------------------------
	.section	.nv.info,"",@"SHT_CUDA_INFO"
	.align	4


	//----- nvinfo : EIATTR_REGCOUNT
	.align		4
        /*0000*/ 	.byte	0x04, 0x2f
        /*0002*/ 	.short	(.L_1 - .L_0)
	.align		4
.L_0:
        /*0004*/ 	.word	index@(_Z19order_neighbors_gpuiiiiiPKfS0_S0_PKiPfPiS3_)
        /*0008*/ 	.word	0x0000002c


	//----- nvinfo : EIATTR_FRAME_SIZE
	.align		4
.L_1:
        /*000c*/ 	.byte	0x04, 0x11
        /*000e*/ 	.short	(.L_3 - .L_2)
	.align		4
.L_2:
        /*0010*/ 	.word	index@($__internal_1_$__cuda_sm3x_div_rn_noftz_f32_slowpath)
        /*0014*/ 	.word	0x00000000


	//----- nvinfo : EIATTR_FRAME_SIZE
	.align		4
.L_3:
        /*0018*/ 	.byte	0x04, 0x11
        /*001a*/ 	.short	(.L_5 - .L_4)
	.align		4
.L_4:
        /*001c*/ 	.word	index@($__internal_0_$__cuda_sm20_sqrt_rn_f32_slowpath)
        /*0020*/ 	.word	0x00000000


	//----- nvinfo : EIATTR_FRAME_SIZE
	.align		4
.L_5:
        /*0024*/ 	.byte	0x04, 0x11
        /*0026*/ 	.short	(.L_7 - .L_6)
	.align		4
.L_6:
        /*0028*/ 	.word	index@(_Z19order_neighbors_gpuiiiiiPKfS0_S0_PKiPfPiS3_)
        /*002c*/ 	.word	0x00000000


	//----- nvinfo : EIATTR_MIN_STACK_SIZE
	.align		4
.L_7:
        /*0030*/ 	.byte	0x04, 0x12
        /*0032*/ 	.short	(.L_9 - .L_8)
	.align		4
.L_8:
        /*0034*/ 	.word	index@(_Z19order_neighbors_gpuiiiiiPKfS0_S0_PKiPfPiS3_)
        /*0038*/ 	.word	0x00000000
.L_9:


//--------------------- .nv.compat                --------------------------
	.section	.nv.compat,"",@"SHT_CUDA_COMPAT_INFO"
	.align	4
        /*0000*/ 	.byte	0x02, 0x09, 0x00, 0x00, 0x02, 0x02, 0x01, 0x00, 0x02, 0x05, 0x05, 0x00, 0x03, 0x07, 0x01, 0x01
        /*0010*/ 	.byte	0x02, 0x03, 0x00, 0x00, 0x02, 0x06, 0x01, 0x00, 0x04, 0x0b, 0x08, 0x00, 0x01, 0x00, 0x00, 0x00
        /*0020*/ 	.byte	0x00, 0x00, 0x00, 0x00


//--------------------- .nv.info._Z19order_neighbors_gpuiiiiiPKfS0_S0_PKiPfPiS3_ --------------------------
	.section	.nv.info._Z19order_neighbors_gpuiiiiiPKfS0_S0_PKiPfPiS3_,"",@"SHT_CUDA_INFO"
	.sectionflags	@""
	.align	4


	//----- nvinfo : EIATTR_CUDA_API_VERSION
	.align		4
        /*0000*/ 	.byte	0x04, 0x37
        /*0002*/ 	.short	(.L_11 - .L_10)
.L_10:
        /*0004*/ 	.word	0x00000082


	//----- nvinfo : EIATTR_KPARAM_INFO
	.align		4
.L_11:
        /*0008*/ 	.byte	0x04, 0x17
        /*000a*/ 	.short	(.L_13 - .L_12)
.L_12:
        /*000c*/ 	.word	0x00000000
        /*0010*/ 	.short	0x000b
        /*0012*/ 	.short	0x0048
        /*0014*/ 	.byte	0x00, 0xf5, 0x21, 0x00


	//----- nvinfo : EIATTR_KPARAM_INFO
	.align		4
.L_13:
        /*0018*/ 	.byte	0x04, 0x17
        /*001a*/ 	.short	(.L_15 - .L_14)
.L_14:
        /*001c*/ 	.word	0x00000000
        /*0020*/ 	.short	0x000a
        /*0022*/ 	.short	0x0040
        /*0024*/ 	.byte	0x00, 0xf5, 0x21, 0x00


	//----- nvinfo : EIATTR_KPARAM_INFO
	.align		4
.L_15:
        /*0028*/ 	.byte	0x04, 0x17
        /*002a*/ 	.short	(.L_17 - .L_16)
.L_16:
        /*002c*/ 	.word	0x00000000
        /*0030*/ 	.short	0x0009
        /*0032*/ 	.short	0x0038
        /*0034*/ 	.byte	0x00, 0xf5, 0x21, 0x00


	//----- nvinfo : EIATTR_KPARAM_INFO
	.align		4
.L_17:
        /*0038*/ 	.byte	0x04, 0x17
        /*003a*/ 	.short	(.L_19 - .L_18)
.L_18:
        /*003c*/ 	.word	0x00000000
        /*0040*/ 	.short	0x0008
        /*0042*/ 	.short	0x0030
        /*0044*/ 	.byte	0x00, 0xf5, 0x21, 0x00


	//----- nvinfo : EIATTR_KPARAM_INFO
	.align		4
.L_19:
        /*0048*/ 	.byte	0x04, 0x17
        /*004a*/ 	.short	(.L_21 - .L_20)
.L_20:
        /*004c*/ 	.word	0x00000000
        /*0050*/ 	.short	0x0007
        /*0052*/ 	.short	0x0028
        /*0054*/ 	.byte	0x00, 0xf5, 0x21, 0x00


	//----- nvinfo : EIATTR_KPARAM_INFO
	.align		4
.L_21:
        /*0058*/ 	.byte	0x04, 0x17
        /*005a*/ 	.short	(.L_23 - .L_22)
.L_22:
        /*005c*/ 	.word	0x00000000
        /*0060*/ 	.short	0x0006
        /*0062*/ 	.short	0x0020
        /*0064*/ 	.byte	0x00, 0xf5, 0x21, 0x00


	//----- nvinfo : EIATTR_KPARAM_INFO
	.align		4
.L_23:
        /*0068*/ 	.byte	0x04, 0x17
        /*006a*/ 	.short	(.L_25 - .L_24)
.L_24:
        /*006c*/ 	.word	0x00000000
        /*0070*/ 	.short	0x0005
        /*0072*/ 	.short	0x0018
        /*0074*/ 	.byte	0x00, 0xf5, 0x21, 0x00


	//----- nvinfo : EIATTR_KPARAM_INFO
	.align		4
.L_25:
        /*0078*/ 	.byte	0x04, 0x17
        /*007a*/ 	.short	(.L_27 - .L_26)
.L_26:
        /*007c*/ 	.word	0x00000000
        /*0080*/ 	.short	0x0004
        /*0082*/ 	.short	0x0010
        /*0084*/ 	.byte	0x00, 0xf0, 0x11, 0x00


	//----- nvinfo : EIATTR_KPARAM_INFO
	.align		4
.L_27:
        /*0088*/ 	.byte	0x04, 0x17
        /*008a*/ 	.short	(.L_29 - .L_28)
.L_28:
        /*008c*/ 	.word	0x00000000
        /*0090*/ 	.short	0x0003
        /*0092*/ 	.short	0x000c
        /*0094*/ 	.byte	0x00, 0xf0, 0x11, 0x00


	//----- nvinfo : EIATTR_KPARAM_INFO
	.align		4
.L_29:
        /*0098*/ 	.byte	0x04, 0x17
        /*009a*/ 	.short	(.L_31 - .L_30)
.L_30:
        /*009c*/ 	.word	0x00000000
        /*00a0*/ 	.short	0x0002
        /*00a2*/ 	.short	0x0008
        /*00a4*/ 	.byte	0x00, 0xf0, 0x11, 0x00


	//----- nvinfo : EIATTR_KPARAM_INFO
	.align		4
.L_31:
        /*00a8*/ 	.byte	0x04, 0x17
        /*00aa*/ 	.short	(.L_33 - .L_32)
.L_32:
        /*00ac*/ 	.word	0x00000000
        /*00b0*/ 	.short	0x0001
        /*00b2*/ 	.short	0x0004
        /*00b4*/ 	.byte	0x00, 0xf0, 0x11, 0x00


	//----- nvinfo : EIATTR_KPARAM_INFO
	.align		4
.L_33:
        /*00b8*/ 	.byte	0x04, 0x17
        /*00ba*/ 	.short	(.L_35 - .L_34)
.L_34:
        /*00bc*/ 	.word	0x00000000
        /*00c0*/ 	.short	0x0000
        /*00c2*/ 	.short	0x0000
        /*00c4*/ 	.byte	0x00, 0xf0, 0x11, 0x00


	//----- nvinfo : EIATTR_SPARSE_MMA_MASK
	.align		4
.L_35:
        /*00c8*/ 	.byte	0x03, 0x50
        /*00ca*/ 	.short	0x0000


	//----- nvinfo : EIATTR_MAXREG_COUNT
	.align		4
        /*00cc*/ 	.byte	0x03, 0x1b
        /*00ce*/ 	.short	0x00ff


	//----- nvinfo : EIATTR_MERCURY_ISA_VERSION
	.align		4
        /*00d0*/ 	.byte	0x03, 0x5f
        /*00d2*/ 	.short	0x0101


	//----- nvinfo : EIATTR_VRC_CTA_INIT_COUNT
	.align		4
        /*00d4*/ 	.byte	0x02, 0x4a
	.zero		1
	.zero		1


	//----- nvinfo : EIATTR_EXIT_INSTR_OFFSETS
	.align		4
        /*00d8*/ 	.byte	0x04, 0x1c
        /*00da*/ 	.short	(.L_37 - .L_36)


	//   ....[0]....
.L_36:
        /*00dc*/ 	.word	0x00000ad0


	//   ....[1]....
        /*00e0*/ 	.word	0x00003a70


	//   ....[2]....
        /*00e4*/ 	.word	0x00004810


	//----- nvinfo : EIATTR_CRS_STACK_SIZE
	.align		4
.L_37:
        /*00e8*/ 	.byte	0x04, 0x1e
        /*00ea*/ 	.short	(.L_39 - .L_38)
.L_38:
        /*00ec*/ 	.word	0x00000000


	//----- nvinfo : EIATTR_CBANK_PARAM_SIZE
	.align		4
.L_39:
        /*00f0*/ 	.byte	0x03, 0x19
        /*00f2*/ 	.short	0x0050


	//----- nvinfo : EIATTR_PARAM_CBANK
	.align		4
        /*00f4*/ 	.byte	0x04, 0x0a
        /*00f6*/ 	.short	(.L_41 - .L_40)
	.align		4
.L_40:
        /*00f8*/ 	.word	index@(.nv.constant0._Z19order_neighbors_gpuiiiiiPKfS0_S0_PKiPfPiS3_)
        /*00fc*/ 	.short	0x0380
        /*00fe*/ 	.short	0x0050


	//----- nvinfo : EIATTR_SW_WAR
	.align		4
.L_41:
        /*0100*/ 	.byte	0x04, 0x36
        /*0102*/ 	.short	(.L_43 - .L_42)
.L_42:
        /*0104*/ 	.word	0x00000008
.L_43:


//--------------------- .nv.callgraph             --------------------------
	.section	.nv.callgraph,"",@"SHT_CUDA_CALLGRAPH"
	.align	4
	.sectionentsize	8
	.align		4
        /*0000*/ 	.word	0x00000000
	.align		4
        /*0004*/ 	.word	0xffffffff
	.align		4
        /*0008*/ 	.word	0x00000000
	.align		4
        /*000c*/ 	.word	0xfffffffe
	.align		4
        /*0010*/ 	.word	0x00000000
	.align		4
        /*0014*/ 	.word	0xfffffffd
	.align		4
        /*0018*/ 	.word	0x00000000
	.align		4
        /*001c*/ 	.word	0xfffffffc


//--------------------- .text._Z19order_neighbors_gpuiiiiiPKfS0_S0_PKiPfPiS3_ --------------------------
	.section	.text._Z19order_neighbors_gpuiiiiiPKfS0_S0_PKiPfPiS3_,"ax",@progbits
	.align	128
        .global         _Z19order_neighbors_gpuiiiiiPKfS0_S0_PKiPfPiS3_
        .type           _Z19order_neighbors_gpuiiiiiPKfS0_S0_PKiPfPiS3_,@function
        .size           _Z19order_neighbors_gpuiiiiiPKfS0_S0_PKiPfPiS3_,(.L_x_77 - _Z19order_neighbors_gpuiiiiiPKfS0_S0_PKiPfPiS3_)
        .other          _Z19order_neighbors_gpuiiiiiPKfS0_S0_PKiPfPiS3_,@"STO_CUDA_ENTRY STV_DEFAULT"
_Z19order_neighbors_gpuiiiiiPKfS0_S0_PKiPfPiS3_:
.text._Z19order_neighbors_gpuiiiiiPKfS0_S0_PKiPfPiS3_:
[----:B------:R-:W-:Y:S01]  /*0000*/  LDC R1, c[0x0][0x37c] ;  /* 0x0000df00ff017b82 */ /* 0x000fe20000000800 */
[----:B------:R-:W0:Y:S01]  /*0010*/  LDCU.64 UR10, c[0x0][0x388] ;  /* 0x00007100ff0a77ac */ /* 0x000e220008000a00 */
[----:B------:R-:W1:Y:S06]  /*0020*/  S2R R4, SR_TID.X ;  /* 0x0000000000047919 */ /* 0x000e6c0000002100 */
[----:B------:R-:W2:Y:S01]  /*0030*/  S2UR UR13, SR_CTAID.X ;  /* 0x00000000000d79c3 */ /* 0x000ea20000002500 */
[----:B------:R-:W-:Y:S01]  /*0040*/  BSSY.RECONVERGENT B0, `(.L_x_0) ;  /* 0x00000a7000007945 */ /* 0x000fe20003800200 */
[----:B------:R-:W3:Y:S01]  /*0050*/  LDCU UR16, c[0x0][0x390] ;  /* 0x00007200ff1077ac */ /* 0x000ee20008000800 */
[----:B------:R-:W4:Y:S05]  /*0060*/  LDCU.128 UR4, c[0x0][0x3a0] ;  /* 0x00007400ff0477ac */ /* 0x000f2a0008000c00 */
[----:B------:R-:W5:Y:S01]  /*0070*/  LDC.64 R24, c[0x0][0x3b8] ;  /* 0x0000ee00ff187b82 */ /* 0x000f620000000a00 */
[----:B------:R-:W5:Y:S01]  /*0080*/  LDCU UR12, c[0x0][0x384] ;  /* 0x00007080ff0c77ac */ /* 0x000f620008000800 */
[----:B------:R-:W5:Y:S01]  /*0090*/  LDCU.64 UR8, c[0x0][0x398] ;  /* 0x00007300ff0877ac */ /* 0x000f620008000a00 */
[----:B0-----:R-:W-:-:S05]  /*00a0*/  MOV R5, UR11 ;  /* 0x0000000b00057c02 */ /* 0x001fca0008000f00 */
[----:B------:R-:W0:Y:S01]  /*00b0*/  LDC.64 R22, c[0x0][0x3c8] ;  /* 0x0000f200ff167b82 */ /* 0x000e220000000a00 */
[----:B------:R-:W0:Y:S01]  /*00c0*/  LDCU.64 UR14, c[0x0][0x358] ;  /* 0x00006b00ff0e77ac */ /* 0x000e220008000a00 */
[C---:B------:R-:W-:Y:S02]  /*00d0*/  R2UR UR11, R5.reuse ;  /* 0x00000000050b72ca */ /* 0x040fe400000e0000 */
[----:B---3--:R-:W-:Y:S01]  /*00e0*/  MOV R6, UR16 ;  /* 0x0000001000067c02 */ /* 0x008fe20008000f00 */
[----:B------:R-:W3:Y:S03]  /*00f0*/  LDCU UR16, c[0x0][0x360] ;  /* 0x00006c00ff1077ac */ /* 0x000ee60008000800 */
[----:B------:R-:W3:Y:S01]  /*0100*/  LDC.64 R20, c[0x0][0x3c0] ;  /* 0x0000f000ff147b82 */ /* 0x000ee20000000a00 */
[----:B------:R-:W-:Y:S01]  /*0110*/  ISETP.GE.AND P0, PT, R6, 0x1, PT ;  /* 0x000000010600780c */ /* 0x000fe20003f06270 */
[----:B--2---:R-:W-:Y:S01]  /*0120*/  UIMAD UR10, UR13, UR10, URZ ;  /* 0x0000000a0d0a72a4 */ /* 0x004fe2000f8e02ff */
[----:B------:R-:W-:-:S02]  /*0130*/  IMAD R18, R5, R6, RZ ;  /* 0x0000000605127224 */ /* 0x000fc400078e02ff */
[----:B-1----:R-:W-:-:S03]  /*0140*/  ISETP.GE.OR P0, PT, R4, R5, !P0 ;  /* 0x000000050400720c */ /* 0x002fc60004706670 */
[----:B------:R-:W1:Y:S01]  /*0150*/  LDC.64 R2, c[0x0][0x3b0] ;  /* 0x0000ec00ff027b82 */ /* 0x000e620000000a00 */
[----:B------:R-:W-:Y:S02]  /*0160*/  UIMAD UR11, UR10, UR11, URZ ;  /* 0x0000000b0a0b72a4 */ /* 0x000fe4000f8e02ff */
[C---:B------:R-:W-:Y:S02]  /*0170*/  IMAD R7, R18.reuse, UR10, RZ ;  /* 0x0000000a12077c24 */ /* 0x040fe4000f8e02ff */
[----:B------:R-:W-:Y:S01]  /*0180*/  IMAD R18, R18, UR13, RZ ;  /* 0x0000000d12127c24 */ /* 0x000fe2000f8e02ff */
[----:B----4-:R-:W-:Y:S01]  /*0190*/  UIMAD.WIDE UR4, UR11, 0x4, UR4 ;  /* 0x000000040b0478a5 */ /* 0x010fe2000f8e0204 */
[----:B-----5:R-:W-:Y:S01]  /*01a0*/  IMAD.WIDE R24, R7, 0x4, R24 ;  /* 0x0000000407187825 */ /* 0x020fe200078e0218 */
[----:B------:R-:W-:Y:S02]  /*01b0*/  UIMAD.WIDE UR6, UR11, 0x4, UR6 ;  /* 0x000000040b0678a5 */ /* 0x000fe4000f8e0206 */
[----:B------:R-:W-:Y:S01]  /*01c0*/  UIMAD UR11, UR10, UR12, URZ ;  /* 0x0000000c0a0b72a4 */ /* 0x000fe2000f8e02ff */
[----:B0-----:R-:W-:-:S03]  /*01d0*/  IMAD.WIDE R22, R18, 0x4, R22 ;  /* 0x0000000412167825 */ /* 0x001fc600078e0216 */
[----:B------:R-:W-:Y:S01]  /*01e0*/  UIMAD.WIDE UR8, UR11, 0x4, UR8 ;  /* 0x000000040b0878a5 */ /* 0x000fe2000f8e0208 */
[----:B---3--:R-:W-:Y:S01]  /*01f0*/  IMAD.WIDE R20, R18, 0x4, R20 ;  /* 0x0000000412147825 */ /* 0x008fe200078e0214 */
[----:B------:R-:W-:Y:S10]  /*0200*/  @P0 BRA `(.L_x_1) ;  /* 0x0000000800280947 */ /* 0x000ff40003800000 */
[----:B------:R-:W-:Y:S01]  /*0210*/  LOP3.LUT R19, R6, 0xf, RZ, 0xc0, !PT ;  /* 0x0000000f06137812 */ /* 0x000fe200078ec0ff */
[----:B-1----:R-:W-:Y:S01]  /*0220*/  IMAD.WIDE R2, R18, 0x4, R2 ;  /* 0x0000000412027825 */ /* 0x002fe200078e0202 */
[----:B------:R-:W-:Y:S02]  /*0230*/  LOP3.LUT R28, R6, 0x7, RZ, 0xc0, !PT ;  /* 0x00000007061c7812 */ /* 0x000fe400078ec0ff */
[----:B------:R-:W-:Y:S02]  /*0240*/  IADD3 R0, PT, PT, R19, -0x1, RZ ;  /* 0xffffffff13007810 */ /* 0x000fe40007ffe0ff */
[----:B------:R-:W-:Y:S02]  /*0250*/  IADD3 R5, PT, PT, R28, -0x1, RZ ;  /* 0xffffffff1c057810 */ /* 0x000fe40007ffe0ff */
[----:B------:R-:W-:Y:S02]  /*0260*/  ISETP.GE.U32.AND P1, PT, R0, 0x7, PT ;  /* 0x000000070000780c */ /* 0x000fe40003f26070 */
[----:B------:R-:W-:-:S02]  /*0270*/  ISETP.GE.U32.AND P2, PT, R5, 0x3, PT ;  /* 0x000000030500780c */ /* 0x000fc40003f46070 */
[C---:B------:R-:W-:Y:S02]  /*0280*/  LOP3.LUT R0, R6.reuse, 0x7ffffff0, RZ, 0xc0, !PT ;  /* 0x7ffffff006007812 */ /* 0x040fe400078ec0ff */
[----:B------:R-:W-:Y:S02]  /*0290*/  LOP3.LUT R7, R6, 0x3, RZ, 0xc0, !PT ;  /* 0x0000000306077812 */ /* 0x000fe400078ec0ff */
[----:B------:R-:W-:-:S07]  /*02a0*/  MOV R8, R4 ;  /* 0x0000000400087202 */ /* 0x000fce0000000f00 */
.L_x_7:
[----:B0-----:R-:W0:Y:S01]  /*02b0*/  LDCU UR10, c[0x0][0x390] ;  /* 0x00007200ff0a77ac */ /* 0x001e220008000800 */
[----:B---34-:R-:W-:Y:S01]  /*02c0*/  HFMA2 R12, -RZ, RZ, 0, 0 ;  /* 0x00000000ff0c7431 */ /* 0x018fe200000001ff */
[----:B-1----:R-:W1:Y:S01]  /*02d0*/  LDCU UR11, c[0x0][0x38c] ;  /* 0x00007180ff0b77ac */ /* 0x002e620008000800 */
[----:B0-----:R-:W-:-:S04]  /*02e0*/  MOV R6, UR10 ;  /* 0x0000000a00067c02 */ /* 0x001fc80008000f00 */
[----:B------:R-:W-:Y:S01]  /*02f0*/  ISETP.GE.U32.AND P3, PT, R6, 0x10, PT ;  /* 0x000000100600780c */ /* 0x000fe20003f66070 */
[C---:B------:R-:W-:Y:S01]  /*0300*/  IMAD R9, R8.reuse, R6, RZ ;  /* 0x0000000608097224 */ /* 0x040fe200078e02ff */
[----:B-1----:R-:W-:Y:S02]  /*0310*/  MOV R5, UR11 ;  /* 0x0000000b00057c02 */ /* 0x002fe40008000f00 */
[----:B------:R-:W-:-:S04]  /*0320*/  IADD3 R8, PT, PT, R8, UR16, RZ ;  /* 0x0000001008087c10 */ /* 0x000fc8000fffe0ff */
[----:B------:R-:W-:-:S05]  /*0330*/  ISETP.GE.AND P0, PT, R8, R5, PT ;  /* 0x000000050800720c */ /* 0x000fca0003f06270 */
[----:B--2---:R-:W-:Y:S08]  /*0340*/  @!P3 BRA `(.L_x_2) ;  /* 0x0000000000a0b947 */ /* 0x004ff00003800000 */
[----:B------:R-:W-:-:S07]  /*0350*/  MOV R14, RZ ;  /* 0x000000ff000e7202 */ /* 0x000fce0000000f00 */
.L_x_3:
[----:B----4-:R-:W-:-:S05]  /*0360*/  IADD3 R13, PT, PT, R9, R14, RZ ;  /* 0x0000000e090d7210 */ /* 0x010fca0007ffe0ff */
[----:B------:R-:W-:-:S05]  /*0370*/  IMAD.WIDE.U32 R10, R13, 0x4, R2 ;  /* 0x000000040d0a7825 */ /* 0x000fca00078e0002 */
[----:B------:R-:W2:Y:S01]  /*0380*/  LDG.E R15, desc[UR14][R10.64] ;  /* 0x0000000e0a0f7981 */ /* 0x000ea2000c1e1900 */
[----:B------:R-:W-:-:S05]  /*0390*/  IMAD.WIDE.U32 R12, R13, 0x4, R20 ;  /* 0x000000040d0c7825 */ /* 0x000fca00078e0014 */
[----:B--2---:R0:W-:Y:S04]  /*03a0*/  STG.E desc[UR14][R12.64], R15 ;  /* 0x0000000f0c007986 */ /* 0x0041e8000c10190e */
[----:B------:R-:W2:Y:S04]  /*03b0*/  LDG.E R17, desc[UR14][R10.64+0x4] ;  /* 0x0000040e0a117981 */ /* 0x000ea8000c1e1900 */
[----:B--2---:R1:W-:Y:S04]  /*03c0*/  STG.E desc[UR14][R12.64+0x4], R17 ;  /* 0x000004110c007986 */ /* 0x0043e8000c10190e */
[----:B------:R-:W2:Y:S04]  /*03d0*/  LDG.E R27, desc[UR14][R10.64+0x8] ;  /* 0x0000080e0a1b7981 */ /* 0x000ea8000c1e1900 */
[----:B--2---:R2:W-:Y:S04]  /*03e0*/  STG.E desc[UR14][R12.64+0x8], R27 ;  /* 0x0000081b0c007986 */ /* 0x0045e8000c10190e */
[----:B------:R-:W3:Y:S04]  /*03f0*/  LDG.E R29, desc[UR14][R10.64+0xc] ;  /* 0x00000c0e0a1d7981 */ /* 0x000ee8000c1e1900 */
[----:B---3--:R3:W-:Y:S04]  /*0400*/  STG.E desc[UR14][R12.64+0xc], R29 ;  /* 0x00000c1d0c007986 */ /* 0x0087e8000c10190e */
[----:B------:R-:W4:Y:S04]  /*0410*/  LDG.E R31, desc[UR14][R10.64+0x10] ;  /* 0x0000100e0a1f7981 */ /* 0x000f28000c1e1900 */
[----:B----4-:R4:W-:Y:S04]  /*0420*/  STG.E desc[UR14][R12.64+0x10], R31 ;  /* 0x0000101f0c007986 */ /* 0x0109e8000c10190e */
[----:B------:R-:W5:Y:S04]  /*0430*/  LDG.E R33, desc[UR14][R10.64+0x14] ;  /* 0x0000140e0a217981 */ /* 0x000f68000c1e1900 */
[----:B-----5:R5:W-:Y:S04]  /*0440*/  STG.E desc[UR14][R12.64+0x14], R33 ;  /* 0x000014210c007986 */ /* 0x020be8000c10190e */
[----:B0-----:R-:W2:Y:S04]  /*0450*/  LDG.E R15, desc[UR14][R10.64+0x18] ;  /* 0x0000180e0a0f7981 */ /* 0x001ea8000c1e1900 */
[----:B--2---:R0:W-:Y:S04]  /*0460*/  STG.E desc[UR14][R12.64+0x18], R15 ;  /* 0x0000180f0c007986 */ /* 0x0041e8000c10190e */
[----:B-1----:R-:W2:Y:S04]  /*0470*/  LDG.E R17, desc[UR14][R10.64+0x1c] ;  /* 0x00001c0e0a117981 */ /* 0x002ea8000c1e1900 */
[----:B--2---:R1:W-:Y:S04]  /*0480*/  STG.E desc[UR14][R12.64+0x1c], R17 ;  /* 0x00001c110c007986 */ /* 0x0043e8000c10190e */
[----:B------:R-:W2:Y:S04]  /*0490*/  LDG.E R27, desc[UR14][R10.64+0x20] ;  /* 0x0000200e0a1b7981 */ /* 0x000ea8000c1e1900 */
[----:B--2---:R2:W-:Y:S04]  /*04a0*/  STG.E desc[UR14][R12.64+0x20], R27 ;  /* 0x0000201b0c007986 */ /* 0x0045e8000c10190e */
[----:B---3--:R-:W3:Y:S04]  /*04b0*/  LDG.E R29, desc[UR14][R10.64+0x24] ;  /* 0x0000240e0a1d7981 */ /* 0x008ee8000c1e1900 */
[----:B---3--:R3:W-:Y:S04]  /*04c0*/  STG.E desc[UR14][R12.64+0x24], R29 ;  /* 0x0000241d0c007986 */ /* 0x0087e8000c10190e */
[----:B----4-:R-:W4:Y:S04]  /*04d0*/  LDG.E R31, desc[UR14][R10.64+0x28] ;  /* 0x0000280e0a1f7981 */ /* 0x010f28000c1e1900 */
[----:B----4-:R4:W-:Y:S04]  /*04e0*/  STG.E desc[UR14][R12.64+0x28], R31 ;  /* 0x0000281f0c007986 */ /* 0x0109e8000c10190e */
[----:B-----5:R-:W5:Y:S04]  /*04f0*/  LDG.E R33, desc[UR14][R10.64+0x2c] ;  /* 0x00002c0e0a217981 */ /* 0x020f68000c1e1900 */
[----:B-----5:R4:W-:Y:S04]  /*0500*/  STG.E desc[UR14][R12.64+0x2c], R33 ;  /* 0x00002c210c007986 */ /* 0x0209e8000c10190e */
[----:B0-----:R-:W5:Y:S04]  /*0510*/  LDG.E R15, desc[UR14][R10.64+0x30] ;  /* 0x0000300e0a0f7981 */ /* 0x001f68000c1e1900 */
[----:B-----5:R4:W-:Y:S04]  /*0520*/  STG.E desc[UR14][R12.64+0x30], R15 ;  /* 0x0000300f0c007986 */ /* 0x0209e8000c10190e */
[----:B-1----:R-:W5:Y:S04]  /*0530*/  LDG.E R17, desc[UR14][R10.64+0x34] ;  /* 0x0000340e0a117981 */ /* 0x002f68000c1e1900 */
[----:B-----5:R4:W-:Y:S04]  /*0540*/  STG.E desc[UR14][R12.64+0x34], R17 ;  /* 0x000034110c007986 */ /* 0x0209e8000c10190e */
[----:B--2---:R-:W2:Y:S04]  /*0550*/  LDG.E R27, desc[UR14][R10.64+0x38] ;  /* 0x0000380e0a1b7981 */ /* 0x004ea8000c1e1900 */
[----:B--2---:R4:W-:Y:S04]  /*0560*/  STG.E desc[UR14][R12.64+0x38], R27 ;  /* 0x0000381b0c007986 */ /* 0x0049e8000c10190e */
[----:B---3--:R-:W2:Y:S01]  /*0570*/  LDG.E R29, desc[UR14][R10.64+0x3c] ;  /* 0x00003c0e0a1d7981 */ /* 0x008ea2000c1e1900 */
[----:B------:R-:W-:-:S04]  /*0580*/  IADD3 R14, PT, PT, R14, 0x10, RZ ;  /* 0x000000100e0e7810 */ /* 0x000fc80007ffe0ff */
[----:B------:R-:W-:Y:S01]  /*0590*/  ISETP.NE.AND P3, PT, R14, R0, PT ;  /* 0x000000000e00720c */ /* 0x000fe20003f65270 */
[----:B--2---:R4:W-:-:S12]  /*05a0*/  STG.E desc[UR14][R12.64+0x3c], R29 ;  /* 0x00003c1d0c007986 */ /* 0x0049d8000c10190e */
[----:B------:R-:W-:Y:S05]  /*05b0*/  @P3 BRA `(.L_x_3) ;  /* 0xfffffffc00683947 */ /* 0x000fea000383ffff */
[----:B----4-:R-:W-:-:S07]  /*05c0*/  MOV R12, R0 ;  /* 0x00000000000c7202 */ /* 0x010fce0000000f00 */
.L_x_2:
[----:B------:R-:W-:-:S13]  /*05d0*/  ISETP.NE.AND P3, PT, R19, RZ, PT ;  /* 0x000000ff1300720c */ /* 0x000fda0003f65270 */
[----:B------:R-:W-:Y:S05]  /*05e0*/  @!P3 BRA `(.L_x_4) ;  /* 0x00000004002cb947 */ /* 0x000fea0003800000 */
[----:B------:R-:W-:Y:S01]  /*05f0*/  ISETP.NE.AND P3, PT, R28, RZ, PT ;  /* 0x000000ff1c00720c */ /* 0x000fe20003f65270 */
[----:B------:R-:W-:-:S12]  /*0600*/  @!P1 BRA `(.L_x_5) ;  /* 0x0000000000709947 */ /* 0x000fd80003800000 */
[----:B------:R-:W-:-:S05]  /*0610*/  IADD3 R27, PT, PT, R9, R12, RZ ;  /* 0x0000000c091b7210 */ /* 0x000fca0007ffe0ff */
[----:B------:R-:W-:-:S06]  /*0620*/  IMAD.WIDE.U32 R16, R27, 0x4, R2 ;  /* 0x000000041b107825 */ /* 0x000fcc00078e0002 */
[----:B------:R-:W2:Y:S01]  /*0630*/  LDG.E R17, desc[UR14][R16.64] ;  /* 0x0000000e10117981 */ /* 0x000ea2000c1e1900 */
[----:B------:R-:W-:Y:S01]  /*0640*/  IADD3 R29, P4, PT, R9, R12, RZ ;  /* 0x0000000c091d7210 */ /* 0x000fe20007f9e0ff */
[----:B------:R-:W-:-:S03]  /*0650*/  IMAD.WIDE.U32 R26, R27, 0x4, R20 ;  /* 0x000000041b1a7825 */ /* 0x000fc600078e0014 */
[----:B------:R-:W-:Y:S02]  /*0660*/  IADD3.X R10, PT, PT, RZ, RZ, RZ, P4, !PT ;  /* 0x000000ffff0a7210 */ /* 0x000fe400027fe4ff */
[C---:B------:R-:W-:Y:S02]  /*0670*/  SHF.L.U32 R15, R29.reuse, 0x2, RZ ;  /* 0x000000021d0f7819 */ /* 0x040fe400000006ff */
[----:B------:R-:W-:Y:S02]  /*0680*/  SHF.L.U64.HI R29, R29, 0x2, R10 ;  /* 0x000000021d1d7819 */ /* 0x000fe4000001020a */
[----:B------:R-:W-:-:S04]  /*0690*/  IADD3 R10, P4, PT, R2, R15, RZ ;  /* 0x0000000f020a7210 */ /* 0x000fc80007f9e0ff */
[----:B------:R-:W-:Y:S01]  /*06a0*/  IADD3.X R11, PT, PT, R3, R29, RZ, P4, !PT ;  /* 0x0000001d030b7210 */ /* 0x000fe200027fe4ff */
[----:B--2---:R0:W-:Y:S04]  /*06b0*/  STG.E desc[UR14][R26.64], R17 ;  /* 0x000000111a007986 */ /* 0x0041e8000c10190e */
[----:B------:R-:W2:Y:S01]  /*06c0*/  LDG.E R13, desc[UR14][R10.64+0x4] ;  /* 0x0000040e0a0d7981 */ /* 0x000ea2000c1e1900 */
[----:B------:R-:W-:-:S04]  /*06d0*/  IADD3 R14, P4, PT, R20, R15, RZ ;  /* 0x0000000f140e7210 */ /* 0x000fc80007f9e0ff */
[----:B------:R-:W-:-:S05]  /*06e0*/  IADD3.X R15, PT, PT, R21, R29, RZ, P4, !PT ;  /* 0x0000001d150f7210 */ /* 0x000fca00027fe4ff */
[----:B--2---:R1:W-:Y:S04]  /*06f0*/  STG.E desc[UR14][R14.64+0x4], R13 ;  /* 0x0000040d0e007986 */ /* 0x0043e8000c10190e */
[----:B------:R-:W2:Y:S04]  /*0700*/  LDG.E R29, desc[UR14][R10.64+0x8] ;  /* 0x0000080e0a1d7981 */ /* 0x000ea8000c1e1900 */
[----:B--2---:R2:W-:Y:S04]  /*0710*/  STG.E desc[UR14][R14.64+0x8], R29 ;  /* 0x0000081d0e007986 */ /* 0x0045e8000c10190e */
[----:B------:R-:W3:Y:S04]  /*0720*/  LDG.E R31, desc[UR14][R10.64+0xc] ;  /* 0x00000c0e0a1f7981 */ /* 0x000ee8000c1e1900 */
[----:B---3--:R2:W-:Y:S04]  /*0730*/  STG.E desc[UR14][R14.64+0xc], R31 ;  /* 0x00000c1f0e007986 */ /* 0x0085e8000c10190e */
[----:B------:R-:W3:Y:S04]  /*0740*/  LDG.E R33, desc[UR14][R10.64+0x10] ;  /* 0x0000100e0a217981 */ /* 0x000ee8000c1e1900 */
[----:B---3--:R2:W-:Y:S04]  /*0750*/  STG.E desc[UR14][R14.64+0x10], R33 ;  /* 0x000010210e007986 */ /* 0x0085e8000c10190e */
[----:B0-----:R-:W3:Y:S04]  /*0760*/  LDG.E R17, desc[UR14][R10.64+0x14] ;  /* 0x0000140e0a117981 */ /* 0x001ee8000c1e1900 */
[----:B---3--:R2:W-:Y:S04]  /*0770*/  STG.E desc[UR14][R14.64+0x14], R17 ;  /* 0x000014110e007986 */ /* 0x0085e8000c10190e */
[----:B------:R-:W3:Y:S04]  /*0780*/  LDG.E R27, desc[UR14][R10.64+0x18] ;  /* 0x0000180e0a1b7981 */ /* 0x000ee8000c1e1900 */
[----:B---3--:R2:W-:Y:S04]  /*0790*/  STG.E desc[UR14][R14.64+0x18], R27 ;  /* 0x0000181b0e007986 */ /* 0x0085e8000c10190e */
[----:B-1----:R-:W3:Y:S01]  /*07a0*/  LDG.E R13, desc[UR14][R10.64+0x1c] ;  /* 0x00001c0e0a0d7981 */ /* 0x002ee2000c1e1900 */
[----:B------:R-:W-:-:S03]  /*07b0*/  IADD3 R12, PT, PT, R12, 0x8, RZ ;  /* 0x000000080c0c7810 */ /* 0x000fc60007ffe0ff */
[----:B---3--:R2:W-:Y:S04]  /*07c0*/  STG.E desc[UR14][R14.64+0x1c], R13 ;  /* 0x00001c0d0e007986 */ /* 0x0085e8000c10190e */
.L_x_5:
[----:B------:R-:W-:Y:S05]  /*07d0*/  @!P3 BRA `(.L_x_4) ;  /* 0x0000000000b0b947 */ /* 0x000fea0003800000 */
[----:B------:R-:W-:Y:S01]  /*07e0*/  ISETP.NE.AND P3, PT, R7, RZ, PT ;  /* 0x000000ff0700720c */ /* 0x000fe20003f65270 */
[----:B------:R-:W-:-:S12]  /*07f0*/  @!P2 BRA `(.L_x_6) ;  /* 0x000000000050a947 */ /* 0x000fd80003800000 */
[----:B--2---:R-:W-:-:S05]  /*0800*/  IADD3 R17, PT, PT, R9, R12, RZ ;  /* 0x0000000c09117210 */ /* 0x004fca0007ffe0ff */
        /* <DEDUP_REMOVED lines=16> */
[----:B------:R-:W2:Y:S01]  /*0910*/  LDG.E R31, desc[UR14][R10.64+0xc] ;  /* 0x00000c0e0a1f7981 */ /* 0x000ea2000c1e1900 */
[----:B------:R-:W-:-:S03]  /*0920*/  IADD3 R12, PT, PT, R12, 0x4, RZ ;  /* 0x000000040c0c7810 */ /* 0x000fc60007ffe0ff */
[----:B--2---:R0:W-:Y:S04]  /*0930*/  STG.E desc[UR14][R26.64+0xc], R31 ;  /* 0x00000c1f1a007986 */ /* 0x0041e8000c10190e */
.L_x_6:
[----:B------:R-:W-:Y:S05]  /*0940*/  @!P3 BRA `(.L_x_4) ;  /* 0x000000000054b947 */ /* 0x000fea0003800000 */
[----:B0-2---:R-:W-:-:S05]  /*0950*/  IADD3 R15, PT, PT, R9, R12, RZ ;  /* 0x0000000c090f7210 */ /* 0x005fca0007ffe0ff */
[----:B------:R-:W-:-:S06]  /*0960*/  IMAD.WIDE.U32 R10, R15, 0x4, R2 ;  /* 0x000000040f0a7825 */ /* 0x000fcc00078e0002 */
[----:B------:R-:W2:Y:S01]  /*0970*/  LDG.E R11, desc[UR14][R10.64] ;  /* 0x0000000e0a0b7981 */ /* 0x000ea2000c1e1900 */
[----:B------:R-:W-:Y:S01]  /*0980*/  IMAD.WIDE.U32 R14, R15, 0x4, R20 ;  /* 0x000000040f0e7825 */ /* 0x000fe200078e0014 */
[----:B------:R-:W-:-:S04]  /*0990*/  ISETP.NE.AND P3, PT, R7, 0x1, PT ;  /* 0x000000010700780c */ /* 0x000fc80003f65270 */
[----:B--2---:R1:W-:Y:S09]  /*09a0*/  STG.E desc[UR14][R14.64], R11 ;  /* 0x0000000b0e007986 */ /* 0x0043f2000c10190e */
[----:B------:R-:W-:Y:S05]  /*09b0*/  @!P3 BRA `(.L_x_4) ;  /* 0x000000000038b947 */ /* 0x000fea0003800000 */
[----:B------:R-:W-:-:S04]  /*09c0*/  IADD3 R9, P3, PT, R9, R12, RZ ;  /* 0x0000000c09097210 */ /* 0x000fc80007f7e0ff */
[----:B------:R-:W-:Y:S02]  /*09d0*/  IADD3.X R10, PT, PT, RZ, RZ, RZ, P3, !PT ;  /* 0x000000ffff0a7210 */ /* 0x000fe40001ffe4ff */
[C---:B------:R-:W-:Y:S02]  /*09e0*/  SHF.L.U32 R13, R9.reuse, 0x2, RZ ;  /* 0x00000002090d7819 */ /* 0x040fe400000006ff */
[----:B-1----:R-:W-:Y:S02]  /*09f0*/  SHF.L.U64.HI R15, R9, 0x2, R10 ;  /* 0x00000002090f7819 */ /* 0x002fe4000001020a */
[----:B------:R-:W-:-:S04]  /*0a00*/  IADD3 R10, P3, PT, R2, R13, RZ ;  /* 0x0000000d020a7210 */ /* 0x000fc80007f7e0ff */
[----:B------:R-:W-:-:S05]  /*0a10*/  IADD3.X R11, PT, PT, R3, R15, RZ, P3, !PT ;  /* 0x0000000f030b7210 */ /* 0x000fca0001ffe4ff */
[----:B------:R-:W2:Y:S01]  /*0a20*/  LDG.E R9, desc[UR14][R10.64+0x4] ;  /* 0x0000040e0a097981 */ /* 0x000ea2000c1e1900 */
[----:B------:R-:W-:-:S04]  /*0a30*/  IADD3 R12, P3, PT, R20, R13, RZ ;  /* 0x0000000d140c7210 */ /* 0x000fc80007f7e0ff */
[----:B------:R-:W-:Y:S02]  /*0a40*/  IADD3.X R13, PT, PT, R21, R15, RZ, P3, !PT ;  /* 0x0000000f150d7210 */ /* 0x000fe40001ffe4ff */
[----:B------:R-:W-:-:S03]  /*0a50*/  ISETP.NE.AND P3, PT, R7, 0x2, PT ;  /* 0x000000020700780c */ /* 0x000fc60003f65270 */
[----:B--2---:R3:W-:Y:S10]  /*0a60*/  STG.E desc[UR14][R12.64+0x4], R9 ;  /* 0x000004090c007986 */ /* 0x0047f4000c10190e */
[----:B------:R-:W-:Y:S05]  /*0a70*/  @!P3 BRA `(.L_x_4) ;  /* 0x000000000008b947 */ /* 0x000fea0003800000 */
[----:B------:R-:W2:Y:S04]  /*0a80*/  LDG.E R11, desc[UR14][R10.64+0x8] ;  /* 0x0000080e0a0b7981 */ /* 0x000ea8000c1e1900 */
[----:B--2---:R4:W-:Y:S02]  /*0a90*/  STG.E desc[UR14][R12.64+0x8], R11 ;  /* 0x0000080b0c007986 */ /* 0x0049e4000c10190e */
.L_x_4:
[----:B------:R-:W-:Y:S05]  /*0aa0*/  @!P0 BRA `(.L_x_7) ;  /* 0xfffffff800008947 */ /* 0x000fea000383ffff */
.L_x_1:
[----:B------:R-:W-:Y:S05]  /*0ab0*/  BSYNC.RECONVERGENT B0 ;  /* 0x0000000000007941 */ /* 0x000fea0003800200 */
.L_x_0:
[----:B------:R-:W-:-:S13]  /*0ac0*/  ISETP.GE.AND P0, PT, R4, R5, PT ;  /* 0x000000050400720c */ /* 0x000fda0003f06270 */
[----:B------:R-:W-:Y:S05]  /*0ad0*/  @P0 EXIT ;  /* 0x000000000000094d */ /* 0x000fea0003800000 */
[----:B------:R-:W-:Y:S01]  /*0ae0*/  ISETP.GE.AND P0, PT, R6, 0x1, PT ;  /* 0x000000010600780c */ /* 0x000fe20003f06270 */
[----:B------:R-:W0:-:S12]  /*0af0*/  LDCU UR12, c[0x0][0x388] ;  /* 0x00007100ff0c77ac */ /* 0x000e180008000800 */
[----:B------:R-:W-:Y:S05]  /*0b00*/  @!P0 BRA `(.L_x_8) ;  /* 0x0000002c00dc8947 */ /* 0x000fea0003800000 */
[----:B-1----:R-:W1:Y:S01]  /*0b10*/  LDC.64 R2, c[0x0][0x3b0] ;  /* 0x0000ec00ff027b82 */ /* 0x002e620000000a00 */
[----:B------:R-:W-:-:S07]  /*0b20*/  LOP3.LUT R6, R6, 0x3, RZ, 0xc0, !PT ;  /* 0x0000000306067812 */ /* 0x000fce00078ec0ff */
[----:B------:R-:W2:Y:S01]  /*0b30*/  LDC.U16 R5, c[0x0][0x390] ;  /* 0x0000e400ff057b82 */ /* 0x000ea20000000400 */
[----:B-1----:R-:W-:-:S03]  /*0b40*/  IMAD.WIDE R18, R18, 0x4, R2 ;  /* 0x0000000412127825 */ /* 0x002fc600078e0202 */
[----:B0-----:R-:W-:-:S05]  /*0b50*/  IADD3 R16, P0, PT, R18, 0x8, RZ ;  /* 0x0000000812107810 */ /* 0x001fca0007f1e0ff */
[----:B--2---:R-:W-:-:S08]  /*0b60*/  IMAD.X R17, RZ, RZ, R19, P0 ;  /* 0x000000ffff117224 */ /* 0x004fd000000e0613 */
.L_x_42:
[----:B------:R-:W0:Y:S01]  /*0b70*/  LDCU UR10, c[0x0][0x390] ;  /* 0x00007200ff0a77ac */ /* 0x000e220008000800 */
[----:B------:R-:W-:Y:S01]  /*0b80*/  HFMA2 R10, -RZ, RZ, 0, 0 ;  /* 0x00000000ff0a7431 */ /* 0x000fe200000001ff */
[----:B0-----:R-:W-:-:S04]  /*0b90*/  MOV R3, UR10 ;  /* 0x0000000a00037c02 */ /* 0x001fc80008000f00 */
[----:B------:R-:W-:Y:S01]  /*0ba0*/  ISETP.GE.U32.AND P0, PT, R3, 0x4, PT ;  /* 0x000000040300780c */ /* 0x000fe20003f06070 */
[----:B------:R-:W-:-:S12]  /*0bb0*/  IMAD R7, R4, R3, RZ ;  /* 0x0000000304077224 */ /* 0x000fd800078e02ff */
[----:B-12---:R-:W-:Y:S05]  /*0bc0*/  @!P0 BRA `(.L_x_9) ;  /* 0x0000000400e88947 */ /* 0x006fea0003800000 */
[----:B------:R-:W4:Y:S01]  /*0bd0*/  LDC R27, c[0x0][0x388] ;  /* 0x0000e200ff1b7b82 */ /* 0x000f220000000800 */
[----:B------:R-:W-:Y:S01]  /*0be0*/  LOP3.LUT R0, R3, 0x7ffffffc, RZ, 0xc0, !PT ;  /* 0x7ffffffc03007812 */ /* 0x000fe200078ec0ff */
[----:B---3--:R-:W-:-:S03]  /*0bf0*/  IMAD.WIDE.U32 R8, R7, 0x4, R16 ;  /* 0x0000000407087825 */ /* 0x008fc600078e0010 */
[----:B------:R-:W-:Y:S01]  /*0c00*/  IADD3 R26, PT, PT, -R0, RZ, RZ ;  /* 0x000000ff001a7210 */ /* 0x000fe20007ffe1ff */
[----:B----4-:R-:W-:-:S04]  /*0c10*/  IMAD R11, R27, R3, RZ ;  /* 0x000000031b0b7224 */ /* 0x010fc800078e02ff */
[----:B------:R-:W-:-:S07]  /*0c20*/  IMAD R2, R11, R4, RZ ;  /* 0x000000040b027224 */ /* 0x000fce00078e02ff */
.L_x_10:
[----:B------:R-:W2:Y:S01]  /*0c30*/  LDG.E R10, desc[UR14][R8.64+-0x8] ;  /* 0xfffff80e080a7981 */ /* 0x000ea2000c1e1900 */
[----:B------:R-:W-:Y:S01]  /*0c40*/  HFMA2 R11, -RZ, RZ, 0, 2.384185791015625e-07 ;  /* 0x00000004ff0b7431 */ /* 0x000fe200000001ff */
[----:B------:R-:W-:Y:S01]  /*0c50*/  MOV R29, 0x4 ;  /* 0x00000004001d7802 */ /* 0x000fe20000000f00 */
[-C--:B------:R-:W-:Y:S01]  /*0c60*/  IMAD R12, R4, R27.reuse, RZ ;  /* 0x0000001b040c7224 */ /* 0x080fe200078e02ff */
[----:B------:R-:W-:Y:S01]  /*0c70*/  MOV R13, 0x4 ;  /* 0x00000004000d7802 */ /* 0x000fe20000000f00 */
[----:B--2---:R-:W-:Y:S02]  /*0c80*/  IMAD R28, R10, R27, RZ ;  /* 0x0000001b0a1c7224 */ /* 0x004fe400078e02ff */
[----:B------:R-:W-:-:S04]  /*0c90*/  IMAD.WIDE R10, R12, R11, UR4 ;  /* 0x000000040c0a7e25 */ /* 0x000fc8000f8e020b */
[----:B------:R-:W-:Y:S01]  /*0ca0*/  IMAD.WIDE R28, R28, R29, UR8 ;  /* 0x000000081c1c7e25 */ /* 0x000fe2000f8e021d */
[----:B0-----:R-:W2:Y:S03]  /*0cb0*/  LDG.E R14, desc[UR14][R10.64+0x4] ;  /* 0x0000040e0a0e7981 */ /* 0x001ea6000c1e1900 */
[----:B------:R-:W-:Y:S01]  /*0cc0*/  IMAD.WIDE R12, R12, R13, UR6 ;  /* 0x000000060c0c7e25 */ /* 0x000fe2000f8e020d */
[----:B------:R-:W2:Y:S04]  /*0cd0*/  LDG.E R31, desc[UR14][R28.64+0x4] ;  /* 0x0000040e1c1f7981 */ /* 0x000ea8000c1e1900 */
[----:B------:R-:W3:Y:S04]  /*0ce0*/  LDG.E R15, desc[UR14][R10.64] ;  /* 0x0000000e0a0f7981 */ /* 0x000ee8000c1e1900 */
[----:B------:R-:W3:Y:S04]  /*0cf0*/  LDG.E R30, desc[UR14][R28.64] ;  /* 0x0000000e1c1e7981 */ /* 0x000ee8000c1e1900 */
[----:B------:R-:W4:Y:S04]  /*0d00*/  LDG.E R34, desc[UR14][R12.64+0x4] ;  /* 0x0000040e0c227981 */ /* 0x000f28000c1e1900 */
[----:B------:R-:W5:Y:S04]  /*0d10*/  LDG.E R32, desc[UR14][R28.64+0x8] ;  /* 0x0000080e1c207981 */ /* 0x000f68000c1e1900 */
[----:B------:R-:W5:Y:S04]  /*0d20*/  LDG.E R37, desc[UR14][R10.64+0x8] ;  /* 0x0000080e0a257981 */ /* 0x000f68000c1e1900 */
[----:B------:R-:W5:Y:S04]  /*0d30*/  LDG.E R33, desc[UR14][R12.64] ;  /* 0x0000000e0c217981 */ /* 0x000f68000c1e1900 */
[----:B------:R-:W5:Y:S01]  /*0d40*/  LDG.E R35, desc[UR14][R12.64+0x8] ;  /* 0x0000080e0c237981 */ /* 0x000f62000c1e1900 */
[----:B--2---:R-:W-:Y:S01]  /*0d50*/  FADD R39, R31, -R14 ;  /* 0x8000000e1f277221 */ /* 0x004fe20000000000 */
[----:B---3--:R-:W-:-:S03]  /*0d60*/  FADD R14, R30, -R15 ;  /* 0x8000000f1e0e7221 */ /* 0x008fc60000000000 */
[----:B----4-:R-:W-:Y:S01]  /*0d70*/  FMUL R36, R34, R39 ;  /* 0x0000002722247220 */ /* 0x010fe20000400000 */
[----:B-----5:R-:W-:-:S03]  /*0d80*/  FADD R37, R32, -R37 ;  /* 0x8000002520257221 */ /* 0x020fc60000000000 */
[----:B------:R-:W-:-:S04]  /*0d90*/  FFMA R14, R33, R14, R36 ;  /* 0x0000000e210e7223 */ /* 0x000fc80000000024 */
[----:B------:R-:W-:Y:S01]  /*0da0*/  FFMA R37, R35, R37, R14 ;  /* 0x0000002523257223 */ /* 0x000fe2000000000e */
[----:B------:R-:W-:-:S04]  /*0db0*/  IMAD.WIDE R14, R2, 0x4, R24 ;  /* 0x00000004020e7825 */ /* 0x000fc800078e0218 */
[-C--:B------:R-:W-:Y:S01]  /*0dc0*/  FFMA R33, -R33, R37.reuse, R30 ;  /* 0x0000002521217223 */ /* 0x080fe2000000011e */
[-C--:B------:R-:W-:Y:S01]  /*0dd0*/  FFMA R39, -R34, R37.reuse, R31 ;  /* 0x0000002522277223 */ /* 0x080fe2000000011f */
[----:B------:R-:W-:-:S03]  /*0de0*/  FFMA R35, -R35, R37, R32 ;  /* 0x0000002523237223 */ /* 0x000fc60000000120 */
[----:B------:R-:W-:Y:S04]  /*0df0*/  STG.E desc[UR14][R14.64], R33 ;  /* 0x000000210e007986 */ /* 0x000fe8000c10190e */
[----:B------:R0:W-:Y:S04]  /*0e00*/  STG.E desc[UR14][R14.64+0x4], R39 ;  /* 0x000004270e007986 */ /* 0x0001e8000c10190e */
[----:B------:R1:W-:Y:S04]  /*0e10*/  STG.E desc[UR14][R14.64+0x8], R35 ;  /* 0x000008230e007986 */ /* 0x0003e8000c10190e */
[----:B------:R-:W2:Y:S01]  /*0e20*/  LDG.E R28, desc[UR14][R8.64+-0x4] ;  /* 0xfffffc0e081c7981 */ /* 0x000ea2000c1e1900 */
[----:B------:R-:W-:-:S03]  /*0e30*/  HFMA2 R29, -RZ, RZ, 0, 2.384185791015625e-07 ;  /* 0x00000004ff1d7431 */ /* 0x000fc600000001ff */
[----:B------:R-:W3:Y:S04]  /*0e40*/  LDG.E R36, desc[UR14][R10.64+0x4] ;  /* 0x0000040e0a247981 */ /* 0x000ee8000c1e1900 */
[----:B------:R-:W4:Y:S04]  /*0e50*/  LDG.E R37, desc[UR14][R10.64] ;  /* 0x0000000e0a257981 */ /* 0x000f28000c1e1900 */
[----:B------:R-:W5:Y:S04]  /*0e60*/  LDG.E R32, desc[UR14][R12.64+0x4] ;  /* 0x0000040e0c207981 */ /* 0x000f68000c1e1900 */
[----:B0-----:R-:W5:Y:S04]  /*0e70*/  LDG.E R39, desc[UR14][R10.64+0x8] ;  /* 0x0000080e0a277981 */ /* 0x001f68000c1e1900 */
[----:B-1----:R-:W5:Y:S04]  /*0e80*/  LDG.E R35, desc[UR14][R12.64] ;  /* 0x0000000e0c237981 */ /* 0x002f68000c1e1900 */
[----:B------:R-:W5:Y:S01]  /*0e90*/  LDG.E R33, desc[UR14][R12.64+0x8] ;  /* 0x0000080e0c217981 */ /* 0x000f62000c1e1900 */
[----:B--2---:R-:W-:-:S04]  /*0ea0*/  IMAD R28, R28, R27, RZ ;  /* 0x0000001b1c1c7224 */ /* 0x004fc800078e02ff */
[----:B------:R-:W-:-:S05]  /*0eb0*/  IMAD.WIDE R28, R28, R29, UR8 ;  /* 0x000000081c1c7e25 */ /* 0x000fca000f8e021d */
[----:B------:R-:W3:Y:S04]  /*0ec0*/  LDG.E R31, desc[UR14][R28.64+0x4] ;  /* 0x0000040e1c1f7981 */ /* 0x000ee8000c1e1900 */
[----:B------:R-:W4:Y:S04]  /*0ed0*/  LDG.E R30, desc[UR14][R28.64] ;  /* 0x0000000e1c1e7981 */ /* 0x000f28000c1e1900 */
[----:B------:R-:W2:Y:S01]  /*0ee0*/  LDG.E R34, desc[UR14][R28.64+0x8] ;  /* 0x0000080e1c227981 */ /* 0x000ea2000c1e1900 */
[----:B------:R-:W-:-:S04]  /*0ef0*/  IMAD.WIDE R14, R27, 0x4, R14 ;  /* 0x000000041b0e7825 */ /* 0x000fc800078e020e */
[----:B---3--:R-:W-:Y:S01]  /*0f00*/  FADD R41, R31, -R36 ;  /* 0x800000241f297221 */ /* 0x008fe20000000000 */
[----:B----4-:R-:W-:-:S03]  /*0f10*/  FADD R36, R30, -R37 ;  /* 0x800000251e247221 */ /* 0x010fc60000000000 */
[----:B-----5:R-:W-:Y:S01]  /*0f20*/  FMUL R38, R32, R41 ;  /* 0x0000002920267220 */ /* 0x020fe20000400000 */
[----:B--2---:R-:W-:-:S03]  /*0f30*/  FADD R39, R34, -R39 ;  /* 0x8000002722277221 */ /* 0x004fc60000000000 */
[----:B------:R-:W-:-:S04]  /*0f40*/  FFMA R36, R35, R36, R38 ;  /* 0x0000002423247223 */ /* 0x000fc80000000026 */
[----:B------:R-:W-:-:S04]  /*0f50*/  FFMA R39, R33, R39, R36 ;  /* 0x0000002721277223 */ /* 0x000fc80000000024 */
[-C--:B------:R-:W-:Y:S01]  /*0f60*/  FFMA R35, -R35, R39.reuse, R30 ;  /* 0x0000002723237223 */ /* 0x080fe2000000011e */
[-C--:B------:R-:W-:Y:S01]  /*0f70*/  FFMA R37, -R32, R39.reuse, R31 ;  /* 0x0000002720257223 */ /* 0x080fe2000000011f */
[----:B------:R-:W-:-:S03]  /*0f80*/  FFMA R33, -R33, R39, R34 ;  /* 0x0000002721217223 */ /* 0x000fc60000000122 */
[----:B------:R-:W-:Y:S04]  /*0f90*/  STG.E desc[UR14][R14.64], R35 ;  /* 0x000000230e007986 */ /* 0x000fe8000c10190e */
[----:B------:R0:W-:Y:S04]  /*0fa0*/  STG.E desc[UR14][R14.64+0x4], R37 ;  /* 0x000004250e007986 */ /* 0x0001e8000c10190e */
[----:B------:R1:W-:Y:S04]  /*0fb0*/  STG.E desc[UR14][R14.64+0x8], R33 ;  /* 0x000008210e007986 */ /* 0x0003e8000c10190e */
[----:B------:R-:W2:Y:S01]  /*0fc0*/  LDG.E R28, desc[UR14][R8.64] ;  /* 0x0000000e081c7981 */ /* 0x000ea2000c1e1900 */
[----:B------:R-:W-:-:S03]  /*0fd0*/  MOV R29, 0x4 ;  /* 0x00000004001d7802 */ /* 0x000fc60000000f00 */
[----:B------:R-:W3:Y:S04]  /*0fe0*/  LDG.E R36, desc[UR14][R10.64+0x4] ;  /* 0x0000040e0a247981 */ /* 0x000ee8000c1e1900 */
[----:B------:R-:W4:Y:S04]  /*0ff0*/  LDG.E R39, desc[UR14][R10.64] ;  /* 0x0000000e0a277981 */ /* 0x000f28000c1e1900 */
[----:B------:R-:W5:Y:S04]  /*1000*/  LDG.E R32, desc[UR14][R12.64+0x4] ;  /* 0x0000040e0c207981 */ /* 0x000f68000c1e1900 */
[----:B0-----:R-:W5:Y:S04]  /*1010*/  LDG.E R37, desc[UR14][R10.64+0x8] ;  /* 0x0000080e0a257981 */ /* 0x001f68000c1e1900 */
[----:B------:R-:W5:Y:S04]  /*1020*/  LDG.E R35, desc[UR14][R12.64] ;  /* 0x0000000e0c237981 */ /* 0x000f68000c1e1900 */
[----:B-1----:R-:W5:Y:S01]  /*1030*/  LDG.E R33, desc[UR14][R12.64+0x8] ;  /* 0x0000080e0c217981 */ /* 0x002f62000c1e1900 */
        /* <DEDUP_REMOVED lines=24> */
[----:B------:R-:W5:Y:S04]  /*11c0*/  LDG.E R34, desc[UR14][R12.64] ;  /* 0x0000000e0c227981 */ /* 0x000f68000c1e1900 */
[----:B------:R-:W5:Y:S01]  /*11d0*/  LDG.E R35, desc[UR14][R12.64+0x8] ;  /* 0x0000080e0c237981 */ /* 0x000f62000c1e1900 */
[----:B--2---:R-:W-:-:S04]  /*11e0*/  IMAD R28, R28, R27, RZ ;  /* 0x0000001b1c1c7224 */ /* 0x004fc800078e02ff */
[----:B------:R-:W-:-:S05]  /*11f0*/  IMAD.WIDE R28, R28, R29, UR8 ;  /* 0x000000081c1c7e25 */ /* 0x000fca000f8e021d */
[----:B------:R-:W3:Y:S04]  /*1200*/  LDG.E R30, desc[UR14][R28.64+0x4] ;  /* 0x0000040e1c1e7981 */ /* 0x000ee8000c1e1900 */
[----:B------:R-:W4:Y:S04]  /*1210*/  LDG.E R31, desc[UR14][R28.64] ;  /* 0x0000000e1c1f7981 */ /* 0x000f28000c1e1900 */
[----:B------:R-:W2:Y:S01]  /*1220*/  LDG.E R32, desc[UR14][R28.64+0x8] ;  /* 0x0000080e1c207981 */ /* 0x000ea2000c1e1900 */
[----:B-1----:R-:W-:Y:S01]  /*1230*/  IMAD.WIDE R14, R27, 0x4, R14 ;  /* 0x000000041b0e7825 */ /* 0x002fe200078e020e */
[----:B------:R-:W-:-:S04]  /*1240*/  IADD3 R26, PT, PT, R26, 0x4, RZ ;  /* 0x000000041a1a7810 */ /* 0x000fc80007ffe0ff */
[----:B------:R-:W-:Y:S02]  /*1250*/  ISETP.NE.AND P0, PT, R26, RZ, PT ;  /* 0x000000ff1a00720c */ /* 0x000fe40003f05270 */
[----:B------:R-:W-:Y:S02]  /*1260*/  IADD3 R8, P1, PT, R8, 0x10, RZ ;  /* 0x0000001008087810 */ /* 0x000fe40007f3e0ff */
[----:B------:R-:W-:Y:S02]  /*1270*/  LEA R2, R27, R2, 0x2 ;  /* 0x000000021b027211 */ /* 0x000fe400078e10ff */
[----:B------:R-:W-:Y:S01]  /*1280*/  IADD3.X R9, PT, PT, RZ, R9, RZ, P1, !PT ;  /* 0x00000009ff097210 */ /* 0x000fe20000ffe4ff */
        /* <DEDUP_REMOVED lines=9> */
[----:B------:R0:W-:Y:S04]  /*1320*/  STG.E desc[UR14][R14.64], R31 ;  /* 0x0000001f0e007986 */ /* 0x0001e8000c10190e */
[----:B------:R0:W-:Y:S04]  /*1330*/  STG.E desc[UR14][R14.64+0x4], R33 ;  /* 0x000004210e007986 */ /* 0x0001e8000c10190e */
[----:B------:R0:W-:Y:S01]  /*1340*/  STG.E desc[UR14][R14.64+0x8], R35 ;  /* 0x000008230e007986 */ /* 0x0001e2000c10190e */
[----:B------:R-:W-:Y:S05]  /*1350*/  @P0 BRA `(.L_x_10) ;  /* 0xfffffff800340947 */ /* 0x000fea000383ffff */
[----:B------:R-:W-:-:S07]  /*1360*/  MOV R10, R0 ;  /* 0x00000000000a7202 */ /* 0x000fce0000000f00 */
.L_x_9:
[----:B------:R-:W1:Y:S01]  /*1370*/  LDC R0, c[0x0][0x388] ;  /* 0x0000e200ff007b82 */ /* 0x000e620000000800 */
[----:B------:R-:W-:Y:S01]  /*1380*/  ISETP.NE.AND P0, PT, R6, RZ, PT ;  /* 0x000000ff0600720c */ /* 0x000fe20003f05270 */
[----:B------:R-:W-:Y:S01]  /*1390*/  BSSY.RECONVERGENT B0, `(.L_x_11) ;  /* 0x0000069000007945 */ /* 0x000fe20003800200 */
[----:B------:R-:W-:Y:S01]  /*13a0*/  MOV R27, 0x4 ;  /* 0x00000004001b7802 */ /* 0x000fe20000000f00 */
[----:B-1----:R-:W-:-:S04]  /*13b0*/  IMAD R2, R4, R0, RZ ;  /* 0x0000000004027224 */ /* 0x002fc800078e02ff */
[----:B------:R-:W-:-:S06]  /*13c0*/  IMAD.WIDE R26, R2, R27, UR6 ;  /* 0x00000006021a7e25 */ /* 0x000fcc000f8e021b */
[----:B------:R-:W-:Y:S05]  /*13d0*/  @!P0 BRA `(.L_x_12) ;  /* 0x0000000400908947 */ /* 0x000fea0003800000 */
[----:B------:R-:W-:Y:S01]  /*13e0*/  ISETP.NE.AND P1, PT, R6, 0x1, PT ;  /* 0x000000010600780c */ /* 0x000fe20003f25270 */
[----:B------:R-:W-:Y:S01]  /*13f0*/  BSSY.RECONVERGENT B1, `(.L_x_13) ;  /* 0x0000042000017945 */ /* 0x000fe20003800200 */
[----:B------:R-:W-:-:S04]  /*1400*/  LOP3.LUT R8, R3, 0x1, RZ, 0xc0, !PT ;  /* 0x0000000103087812 */ /* 0x000fc800078ec0ff */
[----:B------:R-:W-:-:S07]  /*1410*/  ISETP.NE.U32.AND P0, PT, R8, 0x1, PT ;  /* 0x000000010800780c */ /* 0x000fce0003f05070 */
[----:B------:R-:W-:Y:S06]  /*1420*/  @!P1 BRA `(.L_x_14) ;  /* 0x0000000000f89947 */ /* 0x000fec0003800000 */
[----:B---34-:R-:W-:Y:S01]  /*1430*/  IADD3 R13, PT, PT, R7, R10, RZ ;  /* 0x0000000a070d7210 */ /* 0x018fe20007ffe0ff */
[----:B0-----:R-:W-:Y:S01]  /*1440*/  HFMA2 R33, -RZ, RZ, 0, 2.384185791015625e-07 ;  /* 0x00000004ff217431 */ /* 0x001fe200000001ff */
[----:B------:R-:W-:Y:S01]  /*1450*/  MOV R9, 0x4 ;  /* 0x0000000400097802 */ /* 0x000fe20000000f00 */
[----:B------:R-:W2:Y:S02]  /*1460*/  LDG.E R28, desc[UR14][R26.64+0x4] ;  /* 0x0000040e1a1c7981 */ /* 0x000ea4000c1e1900 */
[----:B------:R-:W-:Y:S02]  /*1470*/  IMAD.WIDE.U32 R14, R13, 0x4, R18 ;  /* 0x000000040d0e7825 */ /* 0x000fe400078e0012 */
[----:B------:R-:W3:Y:S04]  /*1480*/  LDG.E R29, desc[UR14][R26.64] ;  /* 0x0000000e1a1d7981 */ /* 0x000ee8000c1e1900 */
[----:B------:R-:W4:Y:S01]  /*1490*/  LDG.E R15, desc[UR14][R14.64] ;  /* 0x0000000e0e0f7981 */ /* 0x000f22000c1e1900 */
[----:B------:R-:W-:-:S03]  /*14a0*/  IMAD.WIDE R8, R2, R9, UR4 ;  /* 0x0000000402087e25 */ /* 0x000fc6000f8e0209 */
[----:B------:R-:W5:Y:S04]  /*14b0*/  LDG.E R30, desc[UR14][R26.64+0x8] ;  /* 0x0000080e1a1e7981 */ /* 0x000f68000c1e1900 */
[----:B------:R-:W2:Y:S04]  /*14c0*/  LDG.E R34, desc[UR14][R8.64+0x4] ;  /* 0x0000040e08227981 */ /* 0x000ea8000c1e1900 */
[----:B------:R-:W3:Y:S04]  /*14d0*/  LDG.E R31, desc[UR14][R8.64] ;  /* 0x0000000e081f7981 */ /* 0x000ee8000c1e1900 */
[----:B------:R-:W5:Y:S01]  /*14e0*/  LDG.E R14, desc[UR14][R8.64+0x8] ;  /* 0x0000080e080e7981 */ /* 0x000f62000c1e1900 */
[----:B----4-:R-:W-:-:S04]  /*14f0*/  IMAD R32, R15, R0, RZ ;  /* 0x000000000f207224 */ /* 0x010fc800078e02ff */
[----:B------:R-:W-:-:S05]  /*1500*/  IMAD.WIDE R32, R32, R33, UR8 ;  /* 0x0000000820207e25 */ /* 0x000fca000f8e0221 */
[----:B------:R-:W2:Y:S04]  /*1510*/  LDG.E R11, desc[UR14][R32.64+0x4] ;  /* 0x0000040e200b7981 */ /* 0x000ea8000c1e1900 */
[----:B------:R-:W3:Y:S04]  /*1520*/  LDG.E R12, desc[UR14][R32.64] ;  /* 0x0000000e200c7981 */ /* 0x000ee8000c1e1900 */
[----:B------:R-:W5:Y:S01]  /*1530*/  LDG.E R15, desc[UR14][R32.64+0x8] ;  /* 0x0000080e200f7981 */ /* 0x000f62000c1e1900 */
[----:B------:R-:W-:Y:S02]  /*1540*/  IMAD R13, R13, R0, RZ ;  /* 0x000000000d0d7224 */ /* 0x000fe400078e02ff */
[----:B--2---:R-:W-:Y:S01]  /*1550*/  FADD R35, R11, -R34 ;  /* 0x800000220b237221 */ /* 0x004fe20000000000 */
[----:B---3--:R-:W-:-:S03]  /*1560*/  FADD R34, R12, -R31 ;  /* 0x8000001f0c227221 */ /* 0x008fc60000000000 */
[----:B------:R-:W-:Y:S01]  /*1570*/  FMUL R36, R28, R35 ;  /* 0x000000231c247220 */ /* 0x000fe20000400000 */
[----:B------:R-:W-:Y:S01]  /*1580*/  IADD3 R35, P1, PT, R7, R10, RZ ;  /* 0x0000000a07237210 */ /* 0x000fe20007f3e0ff */
[----:B-----5:R-:W-:Y:S02]  /*1590*/  FADD R14, R15, -R14 ;  /* 0x8000000e0f0e7221 */ /* 0x020fe40000000000 */
[----:B------:R-:W-:Y:S01]  /*15a0*/  FFMA R31, R29, R34, R36 ;  /* 0x000000221d1f7223 */ /* 0x000fe20000000024 */
[----:B------:R-:W-:-:S03]  /*15b0*/  IADD3.X R32, PT, PT, RZ, RZ, RZ, P1, !PT ;  /* 0x000000ffff207210 */ /* 0x000fc60000ffe4ff */
[----:B------:R-:W-:Y:S01]  /*15c0*/  FFMA R31, R30, R14, R31 ;  /* 0x0000000e1e1f7223 */ /* 0x000fe2000000001f */
[----:B------:R-:W-:-:S03]  /*15d0*/  LEA R14, P1, R35, R18, 0x2 ;  /* 0x00000012230e7211 */ /* 0x000fc600078210ff */
[-C--:B------:R-:W-:Y:S01]  /*15e0*/  FFMA R33, -R29, R31.reuse, R12 ;  /* 0x0000001f1d217223 */ /* 0x080fe2000000010c */
[-C--:B------:R-:W-:Y:S01]  /*15f0*/  FFMA R11, -R28, R31.reuse, R11 ;  /* 0x0000001f1c0b7223 */ /* 0x080fe2000000010b */
[----:B------:R-:W-:Y:S01]  /*1600*/  FFMA R31, -R30, R31, R15 ;  /* 0x0000001f1e1f7223 */ /* 0x000fe2000000010f */
[----:B------:R-:W-:Y:S01]  /*1610*/  IMAD.WIDE R12, R13, 0x4, R24 ;  /* 0x000000040d0c7825 */ /* 0x000fe200078e0218 */
[----:B------:R-:W-:-:S04]  /*1620*/  LEA.HI.X R15, R35, R19, R32, 0x2, P1 ;  /* 0x00000013230f7211 */ /* 0x000fc800008f1420 */
[----:B------:R0:W-:Y:S04]  /*1630*/  STG.E desc[UR14][R12.64], R33 ;  /* 0x000000210c007986 */ /* 0x0001e8000c10190e */
[----:B------:R1:W-:Y:S04]  /*1640*/  STG.E desc[UR14][R12.64+0x4], R11 ;  /* 0x0000040b0c007986 */ /* 0x0003e8000c10190e */
[----:B------:R2:W-:Y:S04]  /*1650*/  STG.E desc[UR14][R12.64+0x8], R31 ;  /* 0x0000081f0c007986 */ /* 0x0005e8000c10190e */
[----:B------:R-:W3:Y:S01]  /*1660*/  LDG.E R15, desc[UR14][R14.64+0x4] ;  /* 0x0000040e0e0f7981 */ /* 0x000ee2000c1e1900 */
[----:B------:R-:W-:-:S03]  /*1670*/  MOV R29, 0x4 ;  /* 0x00000004001d7802 */ /* 0x000fc60000000f00 */
[----:B------:R-:W4:Y:S04]  /*1680*/  LDG.E R37, desc[UR14][R8.64+0x4] ;  /* 0x0000040e08257981 */ /* 0x000f28000c1e1900 */
[----:B------:R-:W5:Y:S04]  /*1690*/  LDG.E R35, desc[UR14][R8.64] ;  /* 0x0000000e08237981 */ /* 0x000f68000c1e1900 */
[----:B0-----:R-:W5:Y:S04]  /*16a0*/  LDG.E R33, desc[UR14][R26.64+0x4] ;  /* 0x0000040e1a217981 */ /* 0x001f68000c1e1900 */
[----:B------:R-:W5:Y:S04]  /*16b0*/  LDG.E R34, desc[UR14][R8.64+0x8] ;  /* 0x0000080e08227981 */ /* 0x000f68000c1e1900 */
[----:B------:R-:W5:Y:S01]  /*16c0*/  LDG.E R14, desc[UR14][R26.64+0x8] ;  /* 0x0000080e1a0e7981 */ /* 0x000f62000c1e1900 */
[----:B---3--:R-:W-:-:S03]  /*16d0*/  IMAD R28, R15, R0, RZ ;  /* 0x000000000f1c7224 */ /* 0x008fc600078e02ff */
[----:B------:R-:W3:Y:S01]  /*16e0*/  LDG.E R15, desc[UR14][R26.64] ;  /* 0x0000000e1a0f7981 */ /* 0x000ee2000c1e1900 */
[----:B------:R-:W-:-:S05]  /*16f0*/  IMAD.WIDE R28, R28, R29, UR8 ;  /* 0x000000081c1c7e25 */ /* 0x000fca000f8e021d */
[----:B------:R-:W4:Y:S04]  /*1700*/  LDG.E R32, desc[UR14][R28.64+0x4] ;  /* 0x0000040e1c207981 */ /* 0x000f28000c1e1900 */
[----:B------:R-:W5:Y:S04]  /*1710*/  LDG.E R30, desc[UR14][R28.64] ;  /* 0x0000000e1c1e7981 */ /* 0x000f68000c1e1900 */
[----:B-1----:R-:W3:Y:S01]  /*1720*/  LDG.E R11, desc[UR14][R28.64+0x8] ;  /* 0x0000080e1c0b7981 */ /* 0x002ee2000c1e1900 */
[----:B--2---:R-:W-:Y:S01]  /*1730*/  IMAD.WIDE R12, R0, 0x4, R12 ;  /* 0x00000004000c7825 */ /* 0x004fe200078e020c */
[----:B------:R-:W-:-:S03]  /*1740*/  IADD3 R10, PT, PT, R10, 0x2, RZ ;  /* 0x000000020a0a7810 */ /* 0x000fc60007ffe0ff */
[----:B----4-:R-:W-:Y:S01]  /*1750*/  FADD R38, R32, -R37 ;  /* 0x8000002520267221 */ /* 0x010fe20000000000 */
[----:B-----5:R-:W-:-:S03]  /*1760*/  FADD R36, R30, -R35 ;  /* 0x800000231e247221 */ /* 0x020fc60000000000 */
[----:B------:R-:W-:Y:S01]  /*1770*/  FMUL R38, R33, R38 ;  /* 0x0000002621267220 */ /* 0x000fe20000400000 */
[----:B---3--:R-:W-:-:S03]  /*1780*/  FADD R34, R11, -R34 ;  /* 0x800000220b227221 */ /* 0x008fc60000000000 */
[----:B------:R-:W-:-:S04]  /*1790*/  FFMA R31, R15, R36, R38 ;  /* 0x000000240f1f7223 */ /* 0x000fc80000000026 */
[----:B------:R-:W-:-:S04]  /*17a0*/  FFMA R31, R14, R34, R31 ;  /* 0x000000220e1f7223 */ /* 0x000fc8000000001f */
[-C--:B------:R-:W-:Y:S01]  /*17b0*/  FFMA R15, -R15, R31.reuse, R30 ;  /* 0x0000001f0f0f7223 */ /* 0x080fe2000000011e */
[-C--:B------:R-:W-:Y:S01]  /*17c0*/  FFMA R33, -R33, R31.reuse, R32 ;  /* 0x0000001f21217223 */ /* 0x080fe20000000120 */
[----:B------:R-:W-:-:S03]  /*17d0*/  FFMA R11, -R14, R31, R11 ;  /* 0x0000001f0e0b7223 */ /* 0x000fc6000000010b */
[----:B------:R1:W-:Y:S04]  /*17e0*/  STG.E desc[UR14][R12.64], R15 ;  /* 0x0000000f0c007986 */ /* 0x0003e8000c10190e */
[----:B------:R1:W-:Y:S04]  /*17f0*/  STG.E desc[UR14][R12.64+0x4], R33 ;  /* 0x000004210c007986 */ /* 0x0003e8000c10190e */
[----:B------:R1:W-:Y:S02]  /*1800*/  STG.E desc[UR14][R12.64+0x8], R11 ;  /* 0x0000080b0c007986 */ /* 0x0003e4000c10190e */
.L_x_14:
[----:B------:R-:W-:Y:S05]  /*1810*/  BSYNC.RECONVERGENT B1 ;  /* 0x0000000000017941 */ /* 0x000fea0003800200 */
.L_x_13:
[----:B------:R-:W-:Y:S05]  /*1820*/  @P0 BRA `(.L_x_12) ;  /* 0x00000000007c0947 */ /* 0x000fea0003800000 */
[----:B01----:R-:W-:Y:S01]  /*1830*/  IADD3 R15, PT, PT, R7, R10, RZ ;  /* 0x0000000a070f7210 */ /* 0x003fe20007ffe0ff */
[----:B---3--:R-:W-:Y:S01]  /*1840*/  HFMA2 R9, -RZ, RZ, 0, 2.384185791015625e-07 ;  /* 0x00000004ff097431 */ /* 0x008fe200000001ff */
[----:B----4-:R-:W-:Y:S01]  /*1850*/  MOV R13, 0x4 ;  /* 0x00000004000d7802 */ /* 0x010fe20000000f00 */
[----:B------:R-:W2:Y:S02]  /*1860*/  LDG.E R29, desc[UR14][R26.64+0x4] ;  /* 0x0000040e1a1d7981 */ /* 0x000ea4000c1e1900 */
[----:B------:R-:W-:Y:S02]  /*1870*/  IMAD.WIDE.U32 R10, R15, 0x4, R18 ;  /* 0x000000040f0a7825 */ /* 0x000fe400078e0012 */
[----:B------:R-:W3:Y:S04]  /*1880*/  LDG.E R31, desc[UR14][R26.64+0x8] ;  /* 0x0000080e1a1f7981 */ /* 0x000ee8000c1e1900 */
[----:B------:R-:W4:Y:S01]  /*1890*/  LDG.E R11, desc[UR14][R10.64] ;  /* 0x0000000e0a0b7981 */ /* 0x000f22000c1e1900 */
[----:B------:R-:W-:-:S05]  /*18a0*/  IMAD.WIDE R8, R2, R9, UR4 ;  /* 0x0000000402087e25 */ /* 0x000fca000f8e0209 */
[----:B------:R-:W5:Y:S04]  /*18b0*/  LDG.E R35, desc[UR14][R8.64+0x4] ;  /* 0x0000040e08237981 */ /* 0x000f68000c1e1900 */
[----:B------:R-:W2:Y:S04]  /*18c0*/  LDG.E R33, desc[UR14][R8.64] ;  /* 0x0000000e08217981 */ /* 0x000ea8000c1e1900 */
[----:B------:R0:W3:Y:S01]  /*18d0*/  LDG.E R37, desc[UR14][R8.64+0x8] ;  /* 0x0000080e08257981 */ /* 0x0000e2000c1e1900 */
[----:B----4-:R-:W-:-:S03]  /*18e0*/  IMAD R12, R11, R0, RZ ;  /* 0x000000000b0c7224 */ /* 0x010fc600078e02ff */
[----:B------:R-:W4:Y:S01]  /*18f0*/  LDG.E R11, desc[UR14][R26.64] ;  /* 0x0000000e1a0b7981 */ /* 0x000f22000c1e1900 */
[----:B------:R-:W-:-:S05]  /*1900*/  IMAD.WIDE R12, R12, R13, UR8 ;  /* 0x000000080c0c7e25 */ /* 0x000fca000f8e020d */
[----:B------:R-:W5:Y:S04]  /*1910*/  LDG.E R28, desc[UR14][R12.64+0x4] ;  /* 0x0000040e0c1c7981 */ /* 0x000f68000c1e1900 */
[----:B------:R-:W2:Y:S04]  /*1920*/  LDG.E R14, desc[UR14][R12.64] ;  /* 0x0000000e0c0e7981 */ /* 0x000ea8000c1e1900 */
[----:B------:R-:W3:Y:S01]  /*1930*/  LDG.E R10, desc[UR14][R12.64+0x8] ;  /* 0x0000080e0c0a7981 */ /* 0x000ee2000c1e1900 */
[----:B------:R-:W-:-:S04]  /*1940*/  IMAD R15, R15, R0, RZ ;  /* 0x000000000f0f7224 */ /* 0x000fc800078e02ff */
[----:B0-----:R-:W-:-:S04]  /*1950*/  IMAD.WIDE R8, R15, 0x4, R24 ;  /* 0x000000040f087825 */ /* 0x001fc800078e0218 */
[----:B-----5:R-:W-:Y:S01]  /*1960*/  FADD R32, R28, -R35 ;  /* 0x800000231c207221 */ /* 0x020fe20000000000 */
[----:B--2---:R-:W-:-:S03]  /*1970*/  FADD R30, R14, -R33 ;  /* 0x800000210e1e7221 */ /* 0x004fc60000000000 */
[----:B------:R-:W-:Y:S01]  /*1980*/  FMUL R32, R29, R32 ;  /* 0x000000201d207220 */ /* 0x000fe20000400000 */
[----:B---3--:R-:W-:-:S03]  /*1990*/  FADD R37, R10, -R37 ;  /* 0x800000250a257221 */ /* 0x008fc60000000000 */
[----:B----4-:R-:W-:-:S04]  /*19a0*/  FFMA R30, R11, R30, R32 ;  /* 0x0000001e0b1e7223 */ /* 0x010fc80000000020 */
[----:B------:R-:W-:-:S04]  /*19b0*/  FFMA R30, R31, R37, R30 ;  /* 0x000000251f1e7223 */ /* 0x000fc8000000001e */
[-C--:B------:R-:W-:Y:S01]  /*19c0*/  FFMA R11, -R11, R30.reuse, R14 ;  /* 0x0000001e0b0b7223 */ /* 0x080fe2000000010e */
[-C--:B------:R-:W-:Y:S01]  /*19d0*/  FFMA R29, -R29, R30.reuse, R28 ;  /* 0x0000001e1d1d7223 */ /* 0x080fe2000000011c */
[----:B------:R-:W-:-:S03]  /*19e0*/  FFMA R31, -R31, R30, R10 ;  /* 0x0000001e1f1f7223 */ /* 0x000fc6000000010a */
[----:B------:R2:W-:Y:S04]  /*19f0*/  STG.E desc[UR14][R8.64], R11 ;  /* 0x0000000b08007986 */ /* 0x0005e8000c10190e */
[----:B------:R2:W-:Y:S04]  /*1a00*/  STG.E desc[UR14][R8.64+0x4], R29 ;  /* 0x0000041d08007986 */ /* 0x0005e8000c10190e */
[----:B------:R2:W-:Y:S02]  /*1a10*/  STG.E desc[UR14][R8.64+0x8], R31 ;  /* 0x0000081f08007986 */ /* 0x0005e4000c10190e */
.L_x_12:
[----:B------:R-:W-:Y:S05]  /*1a20*/  BSYNC.RECONVERGENT B0 ;  /* 0x0000000000007941 */ /* 0x000fea0003800200 */
.L_x_11:
[----:B------:R-:W-:-:S13]  /*1a30*/  ISETP.GT.AND P0, PT, R3, 0x1, PT ;  /* 0x000000010300780c */ /* 0x000fda0003f04270 */
[----:B------:R-:W-:Y:S05]  /*1a40*/  @!P0 BRA `(.L_x_15) ;  /* 0x0000001c00f48947 */ /* 0x000fea0003800000 */
[----:B01----:R-:W-:Y:S02]  /*1a50*/  HFMA2 R33, -RZ, RZ, 0, 2.384185791015625e-07 ;  /* 0x00000004ff217431 */ /* 0x003fe400000001ff */
[----:B--2---:R-:W-:Y:S01]  /*1a60*/  IMAD R29, R7, R0, RZ ;  /* 0x00000000071d7224 */ /* 0x004fe200078e02ff */
[----:B----4-:R0:W5:Y:S03]  /*1a70*/  LDG.E R11, desc[UR14][R26.64] ;  /* 0x0000000e1a0b7981 */ /* 0x010166000c1e1900 */
[----:B------:R-:W-:Y:S01]  /*1a80*/  IMAD.WIDE R28, R29, 0x4, R24 ;  /* 0x000000041d1c7825 */ /* 0x000fe200078e0218 */
[----:B---3--:R0:W5:Y:S03]  /*1a90*/  LDG.E R12, desc[UR14][R26.64+0x4] ;  /* 0x0000040e1a0c7981 */ /* 0x008166000c1e1900 */
[----:B------:R-:W-:Y:S01]  /*1aa0*/  IMAD.WIDE R32, R2, R33, UR4 ;  /* 0x0000000402207e25 */ /* 0x000fe2000f8e0221 */
[----:B------:R-:W2:Y:S04]  /*1ab0*/  LDG.E R15, desc[UR14][R28.64] ;  /* 0x0000000e1c0f7981 */ /* 0x000ea8000c1e1900 */
[----:B------:R-:W2:Y:S04]  /*1ac0*/  LDG.E R8, desc[UR14][R32.64] ;  /* 0x0000000e20087981 */ /* 0x000ea8000c1e1900 */
[----:B------:R-:W3:Y:S04]  /*1ad0*/  LDG.E R2, desc[UR14][R28.64+0x4] ;  /* 0x0000040e1c027981 */ /* 0x000ee8000c1e1900 */
[----:B------:R-:W4:Y:S04]  /*1ae0*/  LDG.E R31, desc[UR14][R28.64+0x8] ;  /* 0x0000080e1c1f7981 */ /* 0x000f28000c1e1900 */
[----:B------:R-:W3:Y:S04]  /*1af0*/  LDG.E R9, desc[UR14][R32.64+0x4] ;  /* 0x0000040e20097981 */ /* 0x000ee8000c1e1900 */
[----:B------:R-:W4:Y:S04]  /*1b00*/  LDG.E R10, desc[UR14][R32.64+0x8] ;  /* 0x0000080e200a7981 */ /* 0x000f28000c1e1900 */
[----:B------:R0:W5:Y:S01]  /*1b10*/  LDG.E R13, desc[UR14][R26.64+0x8] ;  /* 0x0000080e1a0d7981 */ /* 0x000162000c1e1900 */
[----:B------:R-:W-:-:S02]  /*1b20*/  ISETP.NE.AND P0, PT, R3, 0x2, PT ;  /* 0x000000020300780c */ /* 0x000fc40003f05270 */
[----:B------:R-:W-:Y:S01]  /*1b30*/  MOV R0, 0x1 ;  /* 0x0000000100007802 */ /* 0x000fe20000000f00 */
[----:B--2---:R-:W-:Y:S01]  /*1b40*/  FADD R14, R15, -R8 ;  /* 0x800000080f0e7221 */ /* 0x004fe20000000000 */
[----:B---3--:R-:W-:Y:S01]  /*1b50*/  FADD R15, R2, -R9 ;  /* 0x80000009020f7221 */ /* 0x008fe20000000000 */
[----:B----4-:R-:W-:-:S08]  /*1b60*/  FADD R30, R31, -R10 ;  /* 0x8000000a1f1e7221 */ /* 0x010fd00000000000 */
[----:B0-----:R-:W-:Y:S05]  /*1b70*/  @!P0 BRA `(.L_x_16) ;  /* 0x0000000400fc8947 */ /* 0x001fea0003800000 */
[----:B------:R-:W-:-:S07]  /*1b80*/  IMAD.MOV.U32 R32, RZ, RZ, 0x1 ;  /* 0x00000001ff207424 */ /* 0x000fce00078e00ff */
.L_x_27:
[----:B------:R-:W0:Y:S01]  /*1b90*/  LDCU UR10, c[0x0][0x388] ;  /* 0x00007100ff0a77ac */ /* 0x000e220008000800 */
[----:B------:R-:W-:-:S05]  /*1ba0*/  IADD3 R29, PT, PT, R7, R32, RZ ;  /* 0x00000020071d7210 */ /* 0x000fca0007ffe0ff */
[----:B0-----:R-:W-:-:S04]  /*1bb0*/  IMAD R27, R29, UR10, RZ ;  /* 0x0000000a1d1b7c24 */ /* 0x001fc8000f8e02ff */
[----:B------:R-:W-:-:S05]  /*1bc0*/  IMAD.WIDE R26, R27, 0x4, R24 ;  /* 0x000000041b1a7825 */ /* 0x000fca00078e0218 */
[----:B------:R-:W2:Y:S04]  /*1bd0*/  LDG.E R0, desc[UR14][R26.64+0x4] ;  /* 0x0000040e1a007981 */ /* 0x000ea8000c1e1900 */
[----:B------:R-:W3:Y:S04]  /*1be0*/  LDG.E R3, desc[UR14][R26.64] ;  /* 0x0000000e1a037981 */ /* 0x000ee8000c1e1900 */
[----:B------:R-:W4:Y:S01]  /*1bf0*/  LDG.E R37, desc[UR14][R26.64+0x8] ;  /* 0x0000080e1a257981 */ /* 0x000f22000c1e1900 */
[----:B------:R-:W-:Y:S01]  /*1c00*/  FMUL R33, R15, R15 ;  /* 0x0000000f0f217220 */ /* 0x000fe20000400000 */
[----:B------:R-:W-:Y:S03]  /*1c10*/  BSSY.RECONVERGENT B0, `(.L_x_17) ;  /* 0x0000022000007945 */ /* 0x000fe60003800200 */
[----:B------:R-:W-:-:S04]  /*1c20*/  FFMA R33, R14, R14, R33 ;  /* 0x0000000e0e217223 */ /* 0x000fc80000000021 */
[----:B------:R-:W-:Y:S01]  /*1c30*/  FFMA R34, R30, R30, R33 ;  /* 0x0000001e1e227223 */ /* 0x000fe20000000021 */
[----:B--2---:R-:W-:Y:S01]  /*1c40*/  FADD R31, R0, -R9 ;  /* 0x80000009001f7221 */ /* 0x004fe20000000000 */
[----:B---3--:R-:W-:-:S03]  /*1c50*/  FADD R3, R3, -R8 ;  /* 0x8000000803037221 */ /* 0x008fc60000000000 */
[C---:B------:R-:W-:Y:S01]  /*1c60*/  FMUL R0, R31.reuse, R31 ;  /* 0x0000001f1f007220 */ /* 0x040fe20000400000 */
[----:B------:R-:W-:Y:S01]  /*1c70*/  FMUL R36, R31, R14 ;  /* 0x0000000e1f247220 */ /* 0x000fe20000400000 */
[----:B----4-:R-:W-:Y:S02]  /*1c80*/  FADD R37, R37, -R10 ;  /* 0x8000000a25257221 */ /* 0x010fe40000000000 */
[C---:B------:R-:W-:Y:S01]  /*1c90*/  FFMA R0, R3.reuse, R3, R0 ;  /* 0x0000000303007223 */ /* 0x040fe20000000000 */
[----:B------:R-:W-:-:S03]  /*1ca0*/  FMUL R28, R3, R30 ;  /* 0x0000001e031c7220 */ /* 0x000fc60000400000 */
[C---:B------:R-:W-:Y:S01]  /*1cb0*/  FFMA R33, R37.reuse, R37, R0 ;  /* 0x0000002525217223 */ /* 0x040fe20000000000 */
[----:B------:R-:W-:-:S03]  /*1cc0*/  FMUL R0, R37, R15 ;  /* 0x0000000f25007220 */ /* 0x000fc60000400000 */
[----:B------:R-:W-:Y:S01]  /*1cd0*/  FMUL R2, R33, R34 ;  /* 0x0000002221027220 */ /* 0x000fe20000400000 */
[----:B------:R-:W-:Y:S01]  /*1ce0*/  FFMA R33, R37, R14, -R28 ;  /* 0x0000000e25217223 */ /* 0x000fe2000000081c */
[C---:B------:R-:W-:Y:S01]  /*1cf0*/  FFMA R0, R31.reuse, R30, -R0 ;  /* 0x0000001e1f007223 */ /* 0x040fe20000000800 */
[----:B------:R-:W-:Y:S01]  /*1d00*/  FMUL R31, R31, R15 ;  /* 0x0000000f1f1f7220 */ /* 0x000fe20000400000 */
[----:B------:R0:W1:Y:S01]  /*1d10*/  MUFU.RSQ R35, R2 ;  /* 0x0000000200237308 */ /* 0x0000620000001400 */
[----:B------:R-:W-:Y:S01]  /*1d20*/  IADD3 R28, PT, PT, R2, -0xd000000, RZ ;  /* 0xf3000000021c7810 */ /* 0x000fe20007ffe0ff */
[----:B-----5:R-:W-:-:S03]  /*1d30*/  FMUL R33, R33, R12 ;  /* 0x0000000c21217220 */ /* 0x020fc60000400000 */
[----:B------:R-:W-:Y:S01]  /*1d40*/  ISETP.GT.U32.AND P0, PT, R28, 0x727fffff, PT ;  /* 0x727fffff1c00780c */ /* 0x000fe20003f04070 */
[C---:B------:R-:W-:Y:S01]  /*1d50*/  FFMA R28, R3.reuse, R15, -R36 ;  /* 0x0000000f031c7223 */ /* 0x040fe20000000824 */
[----:B------:R-:W-:Y:S01]  /*1d60*/  FFMA R36, R3, R14, R31 ;  /* 0x0000000e03247223 */ /* 0x000fe2000000001f */
[----:B------:R-:W-:-:S03]  /*1d70*/  FFMA R33, R0, R11, R33 ;  /* 0x0000000b00217223 */ /* 0x000fc60000000021 */
[----:B------:R-:W-:Y:S01]  /*1d80*/  FFMA R37, R37, R30, R36 ;  /* 0x0000001e25257223 */ /* 0x000fe20000000024 */
[----:B------:R-:W-:-:S06]  /*1d90*/  FFMA R28, R28, R13, R33 ;  /* 0x0000000d1c1c7223 */ /* 0x000fcc0000000021 */
[----:B01----:R-:W-:Y:S05]  /*1da0*/  @!P0 BRA `(.L_x_18) ;  /* 0x0000000000108947 */ /* 0x003fea0003800000 */
[----:B------:R-:W-:-:S07]  /*1db0*/  MOV R0, 0x1dd0 ;  /* 0x00001dd000007802 */ /* 0x000fce0000000f00 */
[----:B------:R-:W-:Y:S05]  /*1dc0*/  CALL.REL.NOINC `($__internal_0_$__cuda_sm20_sqrt_rn_f32_slowpath) ;  /* 0x0000002800947944 */ /* 0x000fea0003c00000 */
[----:B------:R-:W-:Y:S01]  /*1dd0*/  MOV R0, R35 ;  /* 0x0000002300007202 */ /* 0x000fe20000000f00 */
[----:B------:R-:W-:Y:S06]  /*1de0*/  BRA `(.L_x_19) ;  /* 0x0000000000107947 */ /* 0x000fec0003800000 */
.L_x_18:
[----:B------:R-:W-:Y:S01]  /*1df0*/  FMUL.FTZ R3, R2, R35 ;  /* 0x0000002302037220 */ /* 0x000fe20000410000 */
[----:B------:R-:W-:-:S03]  /*1e00*/  FMUL.FTZ R31, R35, 0.5 ;  /* 0x3f000000231f7820 */ /* 0x000fc60000410000 */
[----:B------:R-:W-:-:S04]  /*1e10*/  FFMA R0, -R3, R3, R2 ;  /* 0x0000000303007223 */ /* 0x000fc80000000102 */
[----:B------:R-:W-:-:S07]  /*1e20*/  FFMA R0, R0, R31, R3 ;  /* 0x0000001f00007223 */ /* 0x000fce0000000003 */
.L_x_19:
[----:B------:R-:W-:Y:S05]  /*1e30*/  BSYNC.RECONVERGENT B0 ;  /* 0x0000000000007941 */ /* 0x000fea0003800200 */
.L_x_17:
[----:B------:R-:W0:Y:S01]  /*1e40*/  MUFU.RCP R3, R0 ;  /* 0x0000000000037308 */ /* 0x000e220000001000 */
[----:B------:R-:W-:Y:S07]  /*1e50*/  BSSY.RECONVERGENT B0, `(.L_x_20) ;  /* 0x000000c000007945 */ /* 0x000fee0003800200 */
[----:B------:R-:W1:Y:S01]  /*1e60*/  FCHK P0, R37, R0 ;  /* 0x0000000025007302 */ /* 0x000e620000000000 */
[----:B0-----:R-:W-:-:S04]  /*1e70*/  FFMA R2, R3, -R0, 1 ;  /* 0x3f80000003027423 */ /* 0x001fc80000000800 */
[----:B------:R-:W-:-:S04]  /*1e80*/  FFMA R2, R3, R2, R3 ;  /* 0x0000000203027223 */ /* 0x000fc80000000003 */
[----:B------:R-:W-:-:S04]  /*1e90*/  FFMA R3, R37, R2, RZ ;  /* 0x0000000225037223 */ /* 0x000fc800000000ff */
[----:B------:R-:W-:-:S04]  /*1ea0*/  FFMA R31, R3, -R0, R37 ;  /* 0x80000000031f7223 */ /* 0x000fc80000000025 */
[----:B------:R-:W-:Y:S01]  /*1eb0*/  FFMA R2, R2, R31, R3 ;  /* 0x0000001f02027223 */ /* 0x000fe20000000003 */
[----:B-1----:R-:W-:Y:S06]  /*1ec0*/  @!P0 BRA `(.L_x_21) ;  /* 0x0000000000108947 */ /* 0x002fec0003800000 */
[----:B------:R-:W-:Y:S02]  /*1ed0*/  MOV R3, R37 ;  /* 0x0000002500037202 */ /* 0x000fe40000000f00 */
[----:B------:R-:W-:-:S07]  /*1ee0*/  MOV R2, 0x1f00 ;  /* 0x00001f0000027802 */ /* 0x000fce0000000f00 */
[----:B------:R-:W-:Y:S05]  /*1ef0*/  CALL.REL.NOINC `($__internal_1_$__cuda_sm3x_div_rn_noftz_f32_slowpath) ;  /* 0x0000002800a07944 */ /* 0x000fea0003c00000 */
[----:B------:R-:W-:-:S07]  /*1f00*/  MOV R2, R0 ;  /* 0x0000000000027202 */ /* 0x000fce0000000f00 */
.L_x_21:
[----:B------:R-:W-:Y:S05]  /*1f10*/  BSYNC.RECONVERGENT B0 ;  /* 0x0000000000007941 */ /* 0x000fea0003800200 */
.L_x_20:
[----:B------:R-:W0:Y:S01]  /*1f20*/  LDC R3, c[0x0][0x388] ;  /* 0x0000e200ff037b82 */ /* 0x000e220000000800 */
[----:B------:R-:W-:Y:S01]  /*1f30*/  FSETP.GEU.AND P0, PT, R28, RZ, PT ;  /* 0x000000ff1c00720b */ /* 0x000fe20003f0e000 */
[----:B------:R-:W-:-:S12]  /*1f40*/  IMAD.WIDE R28, R29, 0x4, R22 ;  /* 0x000000041d1c7825 */ /* 0x000fd800078e0216 */
[----:B------:R-:W-:-:S05]  /*1f50*/  @!P0 FADD R2, -R2, -2 ;  /* 0xc000000002028421 */ /* 0x000fca0000000100 */
[----:B------:R1:W-:Y:S01]  /*1f60*/  STG.E desc[UR14][R28.64+-0x4], R2 ;  /* 0xfffffc021c007986 */ /* 0x0003e2000c10190e */
[----:B0-----:R-:W-:-:S05]  /*1f70*/  IMAD.WIDE R26, R3, 0x4, R26 ;  /* 0x00000004031a7825 */ /* 0x001fca00078e021a */
[----:B------:R-:W2:Y:S04]  /*1f80*/  LDG.E R0, desc[UR14][R26.64+0x4] ;  /* 0x0000040e1a007981 */ /* 0x000ea8000c1e1900 */
[----:B------:R-:W3:Y:S04]  /*1f90*/  LDG.E R3, desc[UR14][R26.64] ;  /* 0x0000000e1a037981 */ /* 0x000ee8000c1e1900 */
[----:B------:R-:W4:Y:S01]  /*1fa0*/  LDG.E R31, desc[UR14][R26.64+0x8] ;  /* 0x0000080e1a1f7981 */ /* 0x000f22000c1e1900 */
[----:B------:R-:W-:Y:S01]  /*1fb0*/  BSSY.RECONVERGENT B0, `(.L_x_22) ;  /* 0x0000020000007945 */ /* 0x000fe20003800200 */
[----:B--2---:R-:W-:Y:S01]  /*1fc0*/  FADD R35, R0, -R9 ;  /* 0x8000000900237221 */ /* 0x004fe20000000000 */
[----:B---3--:R-:W-:-:S03]  /*1fd0*/  FADD R33, R3, -R8 ;  /* 0x8000000803217221 */ /* 0x008fc60000000000 */
[----:B------:R-:W-:Y:S01]  /*1fe0*/  FMUL R0, R35, R35 ;  /* 0x0000002323007220 */ /* 0x000fe20000400000 */
[----:B----4-:R-:W-:-:S03]  /*1ff0*/  FADD R3, R31, -R10 ;  /* 0x8000000a1f037221 */ /* 0x010fc60000000000 */
[C---:B------:R-:W-:Y:S01]  /*2000*/  FFMA R0, R33.reuse, R33, R0 ;  /* 0x0000002121007223 */ /* 0x040fe20000000000 */
[----:B------:R-:W-:-:S03]  /*2010*/  FMUL R36, R33, R30 ;  /* 0x0000001e21247220 */ /* 0x000fc60000400000 */
[C---:B------:R-:W-:Y:S01]  /*2020*/  FFMA R31, R3.reuse, R3, R0 ;  /* 0x00000003031f7223 */ /* 0x040fe20000000000 */
[C---:B------:R-:W-:Y:S01]  /*2030*/  FMUL R0, R3.reuse, R15 ;  /* 0x0000000f03007220 */ /* 0x040fe20000400000 */
[-C--:B------:R-:W-:Y:S02]  /*2040*/  FFMA R27, R3, R14.reuse, -R36 ;  /* 0x0000000e031b7223 */ /* 0x080fe40000000824 */
[----:B-1----:R-:W-:Y:S01]  /*2050*/  FMUL R2, R34, R31 ;  /* 0x0000001f22027220 */ /* 0x002fe20000400000 */
[C---:B------:R-:W-:Y:S01]  /*2060*/  FMUL R34, R35.reuse, R14 ;  /* 0x0000000e23227220 */ /* 0x040fe20000400000 */
[C---:B------:R-:W-:Y:S01]  /*2070*/  FFMA R0, R35.reuse, R30, -R0 ;  /* 0x0000001e23007223 */ /* 0x040fe20000000800 */
[----:B------:R-:W-:Y:S01]  /*2080*/  FMUL R35, R35, R15 ;  /* 0x0000000f23237220 */ /* 0x000fe20000400000 */
[----:B------:R0:W1:Y:S01]  /*2090*/  MUFU.RSQ R37, R2 ;  /* 0x0000000200257308 */ /* 0x0000620000001400 */
[----:B------:R-:W-:Y:S01]  /*20a0*/  IADD3 R26, PT, PT, R2, -0xd000000, RZ ;  /* 0xf3000000021a7810 */ /* 0x000fe20007ffe0ff */
[----:B------:R-:W-:-:S03]  /*20b0*/  FMUL R27, R27, R12 ;  /* 0x0000000c1b1b7220 */ /* 0x000fc60000400000 */
        /* <DEDUP_REMOVED lines=11> */
.L_x_23:
[----:B------:R-:W-:Y:S01]  /*2170*/  FMUL.FTZ R3, R2, R37 ;  /* 0x0000002502037220 */ /* 0x000fe20000410000 */
[----:B------:R-:W-:-:S03]  /*2180*/  FMUL.FTZ R31, R37, 0.5 ;  /* 0x3f000000251f7820 */ /* 0x000fc60000410000 */
[----:B------:R-:W-:-:S04]  /*2190*/  FFMA R0, -R3, R3, R2 ;  /* 0x0000000303007223 */ /* 0x000fc80000000102 */
[----:B------:R-:W-:-:S07]  /*21a0*/  FFMA R0, R0, R31, R3 ;  /* 0x0000001f00007223 */ /* 0x000fce0000000003 */
.L_x_24:
[----:B------:R-:W-:Y:S05]  /*21b0*/  BSYNC.RECONVERGENT B0 ;  /* 0x0000000000007941 */ /* 0x000fea0003800200 */
.L_x_22:
        /* <DEDUP_REMOVED lines=13> */
.L_x_26:
[----:B------:R-:W-:Y:S05]  /*2290*/  BSYNC.RECONVERGENT B0 ;  /* 0x0000000000007941 */ /* 0x000fea0003800200 */
.L_x_25:
[----:B------:R-:W0:Y:S01]  /*22a0*/  LDCU UR10, c[0x0][0x390] ;  /* 0x00007200ff0a77ac */ /* 0x000e220008000800 */
[----:B------:R-:W-:Y:S02]  /*22b0*/  FSETP.GEU.AND P0, PT, R26, RZ, PT ;  /* 0x000000ff1a00720b */ /* 0x000fe40003f0e000 */
[----:B------:R-:W-:Y:S02]  /*22c0*/  MOV R31, R2 ;  /* 0x00000002001f7202 */ /* 0x000fe40000000f00 */
[----:B------:R-:W-:-:S09]  /*22d0*/  IADD3 R0, PT, PT, R32, 0x1, RZ ;  /* 0x0000000120007810 */ /* 0x000fd20007ffe0ff */
[----:B------:R-:W-:Y:S01]  /*22e0*/  @!P0 FADD R31, -R31, -2 ;  /* 0xc00000001f1f8421 */ /* 0x000fe20000000100 */
[----:B0-----:R-:W-:-:S04]  /*22f0*/  MOV R3, UR10 ;  /* 0x0000000a00037c02 */ /* 0x001fc80008000f00 */
[----:B------:R0:W-:Y:S01]  /*2300*/  STG.E desc[UR14][R28.64], R31 ;  /* 0x0000001f1c007986 */ /* 0x0001e2000c10190e */
[----:B------:R-:W-:-:S04]  /*2310*/  IADD3 R2, PT, PT, R3, -0x1, RZ ;  /* 0xffffffff03027810 */ /* 0x000fc80007ffe0ff */
[----:B------:R-:W-:-:S04]  /*2320*/  LOP3.LUT R27, R2, 0xfffffffe, RZ, 0xc0, !PT ;  /* 0xfffffffe021b7812 */ /* 0x000fc800078ec0ff */
[----:B------:R-:W-:Y:S02]  /*2330*/  ISETP.NE.AND P0, PT, R0, R27, PT ;  /* 0x0000001b0000720c */ /* 0x000fe40003f05270 */
[----:B------:R-:W-:-:S04]  /*2340*/  IADD3 R0, PT, PT, R32, 0x2, RZ ;  /* 0x0000000220007810 */ /* 0x000fc80007ffe0ff */
[----:B------:R-:W-:-:S07]  /*2350*/  MOV R32, R0 ;  /* 0x0000000000207202 */ /* 0x000fce0000000f00 */
[----:B0-----:R-:W-:Y:S05]  /*2360*/  @P0 BRA `(.L_x_27) ;  /* 0xfffffff800080947 */ /* 0x001fea000383ffff */
.L_x_16:
[----:B------:R-:W-:-:S04]  /*2370*/  LOP3.LUT R3, R3, 0x1, RZ, 0xc0, !PT ;  /* 0x0000000103037812 */ /* 0x000fc800078ec0ff */
[----:B------:R-:W-:-:S13]  /*2380*/  ISETP.NE.U32.AND P0, PT, R3, 0x1, PT ;  /* 0x000000010300780c */ /* 0x000fda0003f05070 */
[----:B------:R-:W-:Y:S05]  /*2390*/  @!P0 BRA `(.L_x_28) ;  /* 0x0000000000f48947 */ /* 0x000fea0003800000 */
[----:B------:R-:W0:Y:S01]  /*23a0*/  LDCU UR10, c[0x0][0x388] ;  /* 0x00007100ff0a77ac */ /* 0x000e220008000800 */
[----:B------:R-:W-:-:S05]  /*23b0*/  IADD3 R27, PT, PT, R7, R0, RZ ;  /* 0x00000000071b7210 */ /* 0x000fca0007ffe0ff */
[----:B0-----:R-:W-:-:S04]  /*23c0*/  IMAD R3, R27, UR10, RZ ;  /* 0x0000000a1b037c24 */ /* 0x001fc8000f8e02ff */
[----:B------:R-:W-:-:S05]  /*23d0*/  IMAD.WIDE R2, R3, 0x4, R24 ;  /* 0x0000000403027825 */ /* 0x000fca00078e0218 */
[----:B------:R-:W2:Y:S04]  /*23e0*/  LDG.E R0, desc[UR14][R2.64+0x4] ;  /* 0x0000040e02007981 */ /* 0x000ea8000c1e1900 */
[----:B------:R-:W3:Y:S04]  /*23f0*/  LDG.E R29, desc[UR14][R2.64] ;  /* 0x0000000e021d7981 */ /* 0x000ee8000c1e1900 */
[----:B------:R0:W4:Y:S01]  /*2400*/  LDG.E R31, desc[UR14][R2.64+0x8] ;  /* 0x0000080e021f7981 */ /* 0x000122000c1e1900 */
[----:B------:R-:W-:Y:S01]  /*2410*/  FMUL R33, R15, R15 ;  /* 0x0000000f0f217220 */ /* 0x000fe20000400000 */
[----:B------:R-:W-:Y:S03]  /*2420*/  BSSY.RECONVERGENT B0, `(.L_x_29) ;  /* 0x0000022000007945 */ /* 0x000fe60003800200 */
[----:B------:R-:W-:-:S04]  /*2430*/  FFMA R33, R14, R14, R33 ;  /* 0x0000000e0e217223 */ /* 0x000fc80000000021 */
[----:B------:R-:W-:Y:S01]  /*2440*/  FFMA R33, R30, R30, R33 ;  /* 0x0000001e1e217223 */ /* 0x000fe20000000021 */
[----:B--2---:R-:W-:Y:S01]  /*2450*/  FADD R9, R0, -R9 ;  /* 0x8000000900097221 */ /* 0x004fe20000000000 */
[----:B---3--:R-:W-:-:S03]  /*2460*/  FADD R29, R29, -R8 ;  /* 0x800000081d1d7221 */ /* 0x008fc60000000000 */
[C---:B------:R-:W-:Y:S01]  /*2470*/  FMUL R0, R9.reuse, R9 ;  /* 0x0000000909007220 */ /* 0x040fe20000400000 */
[----:B0-----:R-:W-:Y:S01]  /*2480*/  FMUL R2, R9, R14 ;  /* 0x0000000e09027220 */ /* 0x001fe20000400000 */
[----:B----4-:R-:W-:Y:S02]  /*2490*/  FADD R31, R31, -R10 ;  /* 0x8000000a1f1f7221 */ /* 0x010fe40000000000 */
[C---:B------:R-:W-:Y:S01]  /*24a0*/  FFMA R0, R29.reuse, R29, R0 ;  /* 0x0000001d1d007223 */ /* 0x040fe20000000000 */
[C---:B------:R-:W-:Y:S01]  /*24b0*/  FMUL R8, R29.reuse, R30 ;  /* 0x0000001e1d087220 */ /* 0x040fe20000400000 */
[----:B------:R-:W-:Y:S02]  /*24c0*/  FFMA R2, R29, R15, -R2 ;  /* 0x0000000f1d027223 */ /* 0x000fe40000000802 */
[C---:B------:R-:W-:Y:S01]  /*24d0*/  FFMA R10, R31.reuse, R31, R0 ;  /* 0x0000001f1f0a7223 */ /* 0x040fe20000000000 */
[C---:B------:R-:W-:Y:S01]  /*24e0*/  FFMA R3, R31.reuse, R14, -R8 ;  /* 0x0000000e1f037223 */ /* 0x040fe20000000808 */
[----:B------:R-:W-:-:S02]  /*24f0*/  FMUL R0, R31, R15 ;  /* 0x0000000f1f007220 */ /* 0x000fc40000400000 */
[----:B------:R-:W-:Y:S01]  /*2500*/  FMUL R10, R10, R33 ;  /* 0x000000210a0a7220 */ /* 0x000fe20000400000 */
[----:B-----5:R-:W-:Y:S01]  /*2510*/  FMUL R3, R3, R12 ;  /* 0x0000000c03037220 */ /* 0x020fe20000400000 */
[C---:B------:R-:W-:Y:S01]  /*2520*/  FFMA R0, R9.reuse, R30, -R0 ;  /* 0x0000001e09007223 */ /* 0x040fe20000000800 */
[----:B------:R-:W-:Y:S01]  /*2530*/  FMUL R9, R9, R15 ;  /* 0x0000000f09097220 */ /* 0x000fe20000400000 */
[----:B------:R0:W1:Y:S01]  /*2540*/  MUFU.RSQ R33, R10 ;  /* 0x0000000a00217308 */ /* 0x0000620000001400 */
[----:B------:R-:W-:Y:S01]  /*2550*/  IADD3 R8, PT, PT, R10, -0xd000000, RZ ;  /* 0xf30000000a087810 */ /* 0x000fe20007ffe0ff */
[----:B------:R-:W-:Y:S01]  /*2560*/  FFMA R3, R0, R11, R3 ;  /* 0x0000000b00037223 */ /* 0x000fe20000000003 */
[----:B------:R-:W-:Y:S02]  /*2570*/  FFMA R14, R29, R14, R9 ;  /* 0x0000000e1d0e7223 */ /* 0x000fe40000000009 */
[----:B------:R-:W-:Y:S01]  /*2580*/  ISETP.GT.U32.AND P0, PT, R8, 0x727fffff, PT ;  /* 0x727fffff0800780c */ /* 0x000fe20003f04070 */
[----:B------:R-:W-:Y:S01]  /*2590*/  FFMA R13, R2, R13, R3 ;  /* 0x0000000d020d7223 */ /* 0x000fe20000000003 */
[----:B------:R-:W-:-:S11]  /*25a0*/  FFMA R30, R31, R30, R14 ;  /* 0x0000001e1f1e7223 */ /* 0x000fd6000000000e */
[----:B01----:R-:W-:Y:S05]  /*25b0*/  @!P0 BRA `(.L_x_30) ;  /* 0x0000000000108947 */ /* 0x003fea0003800000 */
[----:B------:R-:W-:Y:S02]  /*25c0*/  MOV R2, R10 ;  /* 0x0000000a00027202 */ /* 0x000fe40000000f00 */
[----:B------:R-:W-:-:S07]  /*25d0*/  MOV R0, 0x25f0 ;  /* 0x000025f000007802 */ /* 0x000fce0000000f00 */
[----:B------:R-:W-:Y:S05]  /*25e0*/  CALL.REL.NOINC `($__internal_0_$__cuda_sm20_sqrt_rn_f32_slowpath) ;  /* 0x00000020008c7944 */ /* 0x000fea0003c00000 */
[----:B------:R-:W-:Y:S05]  /*25f0*/  BRA `(.L_x_31) ;  /* 0x0000000000107947 */ /* 0x000fea0003800000 */
.L_x_30:
[----:B------:R-:W-:Y:S01]  /*2600*/  FMUL.FTZ R35, R10, R33 ;  /* 0x000000210a237220 */ /* 0x000fe20000410000 */
[----:B------:R-:W-:-:S03]  /*2610*/  FMUL.FTZ R2, R33, 0.5 ;  /* 0x3f00000021027820 */ /* 0x000fc60000410000 */
[----:B------:R-:W-:-:S04]  /*2620*/  FFMA R0, -R35, R35, R10 ;  /* 0x0000002323007223 */ /* 0x000fc8000000010a */
[----:B------:R-:W-:-:S07]  /*2630*/  FFMA R35, R0, R2, R35 ;  /* 0x0000000200237223 */ /* 0x000fce0000000023 */
.L_x_31:
[----:B------:R-:W-:Y:S05]  /*2640*/  BSYNC.RECONVERGENT B0 ;  /* 0x0000000000007941 */ /* 0x000fea0003800200 */
.L_x_29:
        /* <DEDUP_REMOVED lines=10> */
[----:B------:R-:W-:Y:S02]  /*26f0*/  MOV R0, R35 ;  /* 0x0000002300007202 */ /* 0x000fe40000000f00 */
[----:B------:R-:W-:-:S07]  /*2700*/  MOV R2, 0x2720 ;  /* 0x0000272000027802 */ /* 0x000fce0000000f00 */
[----:B------:R-:W-:Y:S05]  /*2710*/  CALL.REL.NOINC `($__internal_1_$__cuda_sm3x_div_rn_noftz_f32_slowpath) ;  /* 0x0000002000987944 */ /* 0x000fea0003c00000 */
.L_x_33:
[----:B------:R-:W-:Y:S05]  /*2720*/  BSYNC.RECONVERGENT B0 ;  /* 0x0000000000007941 */ /* 0x000fea0003800200 */
.L_x_32:
[----:B------:R-:W-:Y:S01]  /*2730*/  FSETP.GEU.AND P0, PT, R13, RZ, PT ;  /* 0x000000ff0d00720b */ /* 0x000fe20003f0e000 */
[----:B------:R-:W-:-:S12]  /*2740*/  IMAD.WIDE R2, R27, 0x4, R22 ;  /* 0x000000041b027825 */ /* 0x000fd800078e0216 */
[----:B------:R-:W-:-:S05]  /*2750*/  @!P0 FADD R0, -R0, -2 ;  /* 0xc000000000008421 */ /* 0x000fca0000000100 */
[----:B------:R0:W-:Y:S02]  /*2760*/  STG.E desc[UR14][R2.64+-0x4], R0 ;  /* 0xfffffc0002007986 */ /* 0x0001e4000c10190e */
.L_x_28:
[----:B0-----:R-:W-:Y:S01]  /*2770*/  HFMA2 R2, -RZ, RZ, 0, 5.9604644775390625e-08 ;  /* 0x00000001ff027431 */ /* 0x001fe200000001ff */
[----:B------:R-:W-:Y:S02]  /*2780*/  IADD3 R0, PT, PT, R7, -0x1, RZ ;  /* 0xffffffff07007810 */ /* 0x000fe40007ffe0ff */
[----:B------:R-:W-:Y:S02]  /*2790*/  MOV R9, RZ ;  /* 0x000000ff00097202 */ /* 0x000fe40000000f00 */
[----:B------:R-:W-:Y:S02]  /*27a0*/  PRMT R3, RZ, 0x7610, R3 ;  /* 0x00007610ff037816 */ /* 0x000fe40000000003 */
[----:B------:R-:W-:-:S07]  /*27b0*/  PRMT R8, RZ, 0x7610, R8 ;  /* 0x00007610ff087816 */ /* 0x000fce0000000008 */
.L_x_41:
[----:B------:R-:W0:Y:S01]  /*27c0*/  LDCU UR10, c[0x0][0x390] ;  /* 0x00007200ff0a77ac */ /* 0x000e220008000800 */
[----:B-----5:R-:W-:Y:S02]  /*27d0*/  IADD3 R11, PT, PT, R2, 0x1, RZ ;  /* 0x00000001020b7810 */ /* 0x020fe40007ffe0ff */
[----:B------:R-:W-:Y:S02]  /*27e0*/  MOV R10, R2 ;  /* 0x00000002000a7202 */ /* 0x000fe40000000f00 */
[----:B------:R-:W-:Y:S02]  /*27f0*/  MOV R2, R11 ;  /* 0x0000000b00027202 */ /* 0x000fe40000000f00 */
[C---:B0-----:R-:W-:Y:S02]  /*2800*/  ISETP.GE.AND P1, PT, R11.reuse, UR10, PT ;  /* 0x0000000a0b007c0c */ /* 0x041fe4000bf26270 */
[----:B------:R-:W-:Y:S01]  /*2810*/  ISETP.NE.AND P0, PT, R11, UR10, PT ;  /* 0x0000000a0b007c0c */ /* 0x000fe2000bf05270 */
[----:B------:R-:W-:Y:S01]  /*2820*/  IMAD.MOV.U32 R11, RZ, RZ, R10 ;  /* 0x000000ffff0b7224 */ /* 0x000fe200078e000a */
[----:B------:R-:W-:-:S09]  /*2830*/  IADD3 R9, PT, PT, -R9, UR10, RZ ;  /* 0x0000000a09097c10 */ /* 0x000fd2000fffe1ff */
[----:B------:R-:W-:Y:S05]  /*2840*/  @P1 BRA `(.L_x_34) ;  /* 0x0000000c00d81947 */ /* 0x000fea0003800000 */
[C---:B------:R-:W-:Y:S02]  /*2850*/  IADD3 R11, PT, PT, R9.reuse, -0x3, RZ ;  /* 0xfffffffd090b7810 */ /* 0x040fe40007ffe0ff */
[----:B------:R-:W-:Y:S02]  /*2860*/  IADD3 R9, PT, PT, R9, -0x2, RZ ;  /* 0xfffffffe09097810 */ /* 0x000fe40007ffe0ff */
[----:B------:R-:W-:Y:S02]  /*2870*/  ISETP.GE.U32.AND P2, PT, R11, 0xf, PT ;  /* 0x0000000f0b00780c */ /* 0x000fe40003f46070 */
[----:B------:R-:W-:Y:S02]  /*2880*/  LOP3.LUT P1, RZ, R9, 0xf, RZ, 0xc0, !PT ;  /* 0x0000000f09ff7812 */ /* 0x000fe4000782c0ff */
[----:B------:R-:W-:Y:S02]  /*2890*/  MOV R14, R2 ;  /* 0x00000002000e7202 */ /* 0x000fe40000000f00 */
[----:B------:R-:W-:-:S02]  /*28a0*/  MOV R34, R10 ;  /* 0x0000000a00227202 */ /* 0x000fc40000000f00 */
[----:B------:R-:W-:-:S05]  /*28b0*/  MOV R11, R10 ;  /* 0x0000000a000b7202 */ /* 0x000fca0000000f00 */
[----:B------:R-:W-:Y:S05]  /*28c0*/  @!P2 BRA `(.L_x_35) ;  /* 0x0000000400b0a947 */ /* 0x000fea0003800000 */
[----:B------:R-:W-:Y:S01]  /*28d0*/  LOP3.LUT R26, R9, 0xfffffff0, RZ, 0xc0, !PT ;  /* 0xfffffff0091a7812 */ /* 0x000fe200078ec0ff */
[----:B------:R-:W-:Y:S01]  /*28e0*/  HFMA2 R9, -RZ, RZ, 0, 0 ;  /* 0x00000000ff097431 */ /* 0x000fe200000001ff */
[----:B------:R-:W-:Y:S02]  /*28f0*/  MOV R14, R2 ;  /* 0x00000002000e7202 */ /* 0x000fe40000000f00 */
[-C--:B------:R-:W-:Y:S02]  /*2900*/  MOV R34, R10.reuse ;  /* 0x0000000a00227202 */ /* 0x080fe40000000f00 */
[----:B------:R-:W-:-:S07]  /*2910*/  MOV R11, R10 ;  /* 0x0000000a000b7202 */ /* 0x000fce0000000f00 */
.L_x_36:
[----:B------:R-:W-:Y:S02]  /*2920*/  IADD3 R29, PT, PT, R0, R11, RZ ;  /* 0x0000000b001d7210 */ /* 0x000fe40007ffe0ff */
[----:B------:R-:W-:-:S03]  /*2930*/  IADD3 R13, PT, PT, R7, R34, RZ ;  /* 0x00000022070d7210 */ /* 0x000fc60007ffe0ff */
[----:B------:R-:W-:-:S04]  /*2940*/  IMAD.WIDE R28, R29, 0x4, R22 ;  /* 0x000000041d1c7825 */ /* 0x000fc800078e0216 */
[----:B------:R-:W-:Y:S02]  /*2950*/  IMAD.WIDE R12, R13, 0x4, R22 ;  /* 0x000000040d0c7825 */ /* 0x000fe400078e0216 */
[----:B------:R-:W2:Y:S04]  /*2960*/  LDG.E R28, desc[UR14][R28.64] ;  /* 0x0000000e1c1c7981 */ /* 0x000ea8000c1e1900 */
[----:B------:R-:W2:Y:S02]  /*2970*/  LDG.E R15, desc[UR14][R12.64] ;  /* 0x0000000e0c0f7981 */ /* 0x000ea4000c1e1900 */
[----:B--2---:R-:W-:Y:S02]  /*2980*/  FSETP.GT.AND P2, PT, R15, R28, PT ;  /* 0x0000001c0f00720b */ /* 0x004fe40003f44000 */
[----:B------:R-:W2:Y:S02]  /*2990*/  LDG.E R15, desc[UR14][R12.64+0x4] ;  /* 0x0000040e0c0f7981 */ /* 0x000ea4000c1e1900 */
[----:B------:R-:W-:-:S04]  /*29a0*/  SEL R11, R14, R11, P2 ;  /* 0x0000000b0e0b7207 */ /* 0x000fc80001000000 */
[----:B------:R-:W-:-:S05]  /*29b0*/  IADD3 R31, PT, PT, R11, R0, RZ ;  /* 0x000000000b1f7210 */ /* 0x000fca0007ffe0ff */
[----:B------:R-:W-:-:S06]  /*29c0*/  IMAD.WIDE R30, R31, 0x4, R22 ;  /* 0x000000041f1e7825 */ /* 0x000fcc00078e0216 */
[----:B------:R-:W2:Y:S02]  /*29d0*/  LDG.E R30, desc[UR14][R30.64] ;  /* 0x0000000e1e1e7981 */ /* 0x000ea4000c1e1900 */
[----:B--2---:R-:W-:-:S13]  /*29e0*/  FSETP.GT.AND P2, PT, R15, R30, PT ;  /* 0x0000001e0f00720b */ /* 0x004fda0003f44000 */
[----:B------:R-:W-:-:S04]  /*29f0*/  @P2 IADD3 R11, PT, PT, R14, 0x1, RZ ;  /* 0x000000010e0b2810 */ /* 0x000fc80007ffe0ff */
[----:B------:R-:W-:-:S05]  /*2a00*/  IADD3 R15, PT, PT, R11, R0, RZ ;  /* 0x000000000b0f7210 */ /* 0x000fca0007ffe0ff */
[----:B------:R-:W-:Y:S02]  /*2a10*/  IMAD.WIDE R28, R15, 0x4, R22 ;  /* 0x000000040f1c7825 */ /* 0x000fe400078e0216 */
[----:B------:R-:W2:Y:S04]  /*2a20*/  LDG.E R15, desc[UR14][R12.64+0x8] ;  /* 0x0000080e0c0f7981 */ /* 0x000ea8000c1e1900 */
[----:B------:R-:W2:Y:S02]  /*2a30*/  LDG.E R28, desc[UR14][R28.64] ;  /* 0x0000000e1c1c7981 */ /* 0x000ea4000c1e1900 */
[----:B--2---:R-:W-:Y:S02]  /*2a40*/  FSETP.GT.AND P2, PT, R15, R28, PT ;  /* 0x0000001c0f00720b */ /* 0x004fe40003f44000 */
[----:B------:R-:W2:Y:S11]  /*2a50*/  LDG.E R15, desc[UR14][R12.64+0xc] ;  /* 0x00000c0e0c0f7981 */ /* 0x000eb6000c1e1900 */
[----:B------:R-:W-:-:S04]  /*2a60*/  @P2 IADD3 R11, PT, PT, R14, 0x2, RZ ;  /* 0x000000020e0b2810 */ /* 0x000fc80007ffe0ff */
[----:B------:R-:W-:-:S05]  /*2a70*/  IADD3 R33, PT, PT, R11, R0, RZ ;  /* 0x000000000b217210 */ /* 0x000fca0007ffe0ff */
[----:B------:R-:W-:-:S06]  /*2a80*/  IMAD.WIDE R32, R33, 0x4, R22 ;  /* 0x0000000421207825 */ /* 0x000fcc00078e0216 */
        /* <DEDUP_REMOVED lines=33> */
[----:B------:R-:W-:-:S05]  /*2ca0*/  @P2 VIADD R11, R14, 0x8 ;  /* 0x000000080e0b2836 */ /* 0x000fca0000000000 */
        /* <DEDUP_REMOVED lines=38> */
[----:B------:R-:W2:Y:S01]  /*2f10*/  LDG.E R32, desc[UR14][R32.64] ;  /* 0x0000000e20207981 */ /* 0x000ea2000c1e1900 */
[----:B------:R-:W-:-:S04]  /*2f20*/  IADD3 R9, PT, PT, R9, 0x10, RZ ;  /* 0x0000001009097810 */ /* 0x000fc80007ffe0ff */
[----:B------:R-:W-:Y:S02]  /*2f30*/  ISETP.NE.AND P3, PT, R9, R26, PT ;  /* 0x0000001a0900720c */ /* 0x000fe40003f65270 */
[C---:B------:R-:W-:Y:S02]  /*2f40*/  IADD3 R34, PT, PT, R14.reuse, 0xf, RZ ;  /* 0x0000000f0e227810 */ /* 0x040fe40007ffe0ff */
[----:B------:R-:W-:Y:S02]  /*2f50*/  IADD3 R14, PT, PT, R14, 0x10, RZ ;  /* 0x000000100e0e7810 */ /* 0x000fe40007ffe0ff */
[----:B--2---:R-:W-:-:S04]  /*2f60*/  FSETP.GT.AND P2, PT, R15, R32, PT ;  /* 0x000000200f00720b */ /* 0x004fc80003f44000 */
[----:B------:R-:W-:-:S03]  /*2f70*/  SEL R11, R34, R11, P2 ;  /* 0x0000000b220b7207 */ /* 0x000fc60001000000 */
[----:B------:R-:W-:Y:S06]  /*2f80*/  @P3 BRA `(.L_x_36) ;  /* 0xfffffff800643947 */ /* 0x000fec000383ffff */
.L_x_35:
[----:B------:R-:W-:Y:S05]  /*2f90*/  @!P1 BRA `(.L_x_34) ;  /* 0x0000000800049947 */ /* 0x000fea0003800000 */
[----:B------:R-:W-:-:S04]  /*2fa0*/  IADD3 R12, PT, PT, RZ, -R8, RZ ;  /* 0x80000008ff0c7210 */ /* 0x000fc80007ffe0ff */
[----:B------:R-:W-:-:S04]  /*2fb0*/  PRMT R12, R12, 0x7710, RZ ;  /* 0x000077100c0c7816 */ /* 0x000fc800000000ff */
[----:B------:R-:W-:-:S04]  /*2fc0*/  IADD3 R9, PT, PT, R5, 0xe, R12 ;  /* 0x0000000e05097810 */ /* 0x000fc80007ffe00c */
[----:B------:R-:W-:-:S04]  /*2fd0*/  LOP3.LUT R9, R9, 0xf, RZ, 0xc0, !PT ;  /* 0x0000000f09097812 */ /* 0x000fc800078ec0ff */
[C---:B------:R-:W-:Y:S02]  /*2fe0*/  IADD3 R12, PT, PT, R9.reuse, -0x1, RZ ;  /* 0xffffffff090c7810 */ /* 0x040fe40007ffe0ff */
[----:B------:R-:W-:Y:S02]  /*2ff0*/  LOP3.LUT P1, RZ, R9, 0x7, RZ, 0xc0, !PT ;  /* 0x0000000709ff7812 */ /* 0x000fe4000782c0ff */
[----:B------:R-:W-:-:S13]  /*3000*/  ISETP.GE.U32.AND P2, PT, R12, 0x7, PT ;  /* 0x000000070c00780c */ /* 0x000fda0003f46070 */
[----:B------:R-:W-:Y:S05]  /*3010*/  @!P2 BRA `(.L_x_37) ;  /* 0x0000000000d8a947 */ /* 0x000fea0003800000 */
[----:B------:R-:W-:Y:S02]  /*3020*/  IADD3 R27, PT, PT, R7, R34, RZ ;  /* 0x00000022071b7210 */ /* 0x000fe40007ffe0ff */
[----:B------:R-:W-:-:S03]  /*3030*/  IADD3 R29, PT, PT, R11, R0, RZ ;  /* 0x000000000b1d7210 */ /* 0x000fc60007ffe0ff */
[----:B------:R-:W-:-:S04]  /*3040*/  IMAD.WIDE R26, R27, 0x4, R22 ;  /* 0x000000041b1a7825 */ /* 0x000fc800078e0216 */
[----:B------:R-:W-:Y:S02]  /*3050*/  IMAD.WIDE R28, R29, 0x4, R22 ;  /* 0x000000041d1c7825 */ /* 0x000fe400078e0216 */
[----:B------:R-:W2:Y:S04]  /*3060*/  LDG.E R26, desc[UR14][R26.64] ;  /* 0x0000000e1a1a7981 */ /* 0x000ea8000c1e1900 */
[----:B------:R-:W2:Y:S01]  /*3070*/  LDG.E R29, desc[UR14][R28.64] ;  /* 0x0000000e1c1d7981 */ /* 0x000ea2000c1e1900 */
[----:B------:R-:W-:-:S05]  /*3080*/  IADD3 R13, PT, PT, R7, R14, RZ ;  /* 0x0000000e070d7210 */ /* 0x000fca0007ffe0ff */
[----:B------:R-:W-:-:S05]  /*3090*/  IMAD.WIDE R12, R13, 0x4, R22 ;  /* 0x000000040d0c7825 */ /* 0x000fca00078e0216 */
[----:B------:R-:W3:Y:S01]  /*30a0*/  LDG.E R9, desc[UR14][R12.64] ;  /* 0x0000000e0c097981 */ /* 0x000ee2000c1e1900 */
[----:B--2---:R-:W-:-:S04]  /*30b0*/  FSETP.GT.AND P2, PT, R26, R29, PT ;  /* 0x0000001d1a00720b */ /* 0x004fc80003f44000 */
[----:B------:R-:W-:-:S04]  /*30c0*/  SEL R11, R14, R11, P2 ;  /* 0x0000000b0e0b7207 */ /* 0x000fc80001000000 */
[----:B------:R-:W-:-:S05]  /*30d0*/  IADD3 R31, PT, PT, R11, R0, RZ ;  /* 0x000000000b1f7210 */ /* 0x000fca0007ffe0ff */
[----:B------:R-:W-:-:S06]  /*30e0*/  IMAD.WIDE R30, R31, 0x4, R22 ;  /* 0x000000041f1e7825 */ /* 0x000fcc00078e0216 */
[----:B------:R-:W3:Y:S02]  /*30f0*/  LDG.E R30, desc[UR14][R30.64] ;  /* 0x0000000e1e1e7981 */ /* 0x000ee4000c1e1900 */
[----:B---3--:R-:W-:Y:S02]  /*3100*/  FSETP.GT.AND P2, PT, R9, R30, PT ;  /* 0x0000001e0900720b */ /* 0x008fe40003f44000 */
        /* <DEDUP_REMOVED lines=35> */
[C---:B------:R-:W-:Y:S02]  /*3340*/  IADD3 R34, PT, PT, R14.reuse, 0x7, RZ ;  /* 0x000000070e227810 */ /* 0x040fe40007ffe0ff */
[----:B------:R-:W-:Y:S02]  /*3350*/  IADD3 R14, PT, PT, R14, 0x8, RZ ;  /* 0x000000080e0e7810 */ /* 0x000fe40007ffe0ff */
[----:B--2---:R-:W-:-:S04]  /*3360*/  FSETP.GT.AND P2, PT, R9, R30, PT ;  /* 0x0000001e0900720b */ /* 0x004fc80003f44000 */
[----:B------:R-:W-:-:S09]  /*3370*/  SEL R11, R34, R11, P2 ;  /* 0x0000000b220b7207 */ /* 0x000fd20001000000 */
.L_x_37:
[----:B------:R-:W-:Y:S05]  /*3380*/  @!P1 BRA `(.L_x_34) ;  /* 0x0000000400089947 */ /* 0x000fea0003800000 */
[----:B------:R-:W-:-:S04]  /*3390*/  IADD3 R12, PT, PT, RZ, -R3, RZ ;  /* 0x80000003ff0c7210 */ /* 0x000fc80007ffe0ff */
[----:B------:R-:W-:-:S04]  /*33a0*/  PRMT R12, R12, 0x7710, RZ ;  /* 0x000077100c0c7816 */ /* 0x000fc800000000ff */
[----:B------:R-:W-:-:S04]  /*33b0*/  IADD3 R9, PT, PT, R5, 0x6, R12 ;  /* 0x0000000605097810 */ /* 0x000fc80007ffe00c */
[----:B------:R-:W-:-:S04]  /*33c0*/  LOP3.LUT R9, R9, 0xffff, RZ, 0xc0, !PT ;  /* 0x0000ffff09097812 */ /* 0x000fc800078ec0ff */
[C---:B------:R-:W-:Y:S02]  /*33d0*/  LOP3.LUT R12, R9.reuse, 0x7, RZ, 0xc0, !PT ;  /* 0x00000007090c7812 */ /* 0x040fe400078ec0ff */
[----:B------:R-:W-:Y:S02]  /*33e0*/  LOP3.LUT R9, R9, 0x3, RZ, 0xc0, !PT ;  /* 0x0000000309097812 */ /* 0x000fe400078ec0ff */
[----:B------:R-:W-:Y:S02]  /*33f0*/  IADD3 R12, PT, PT, R12, -0x1, RZ ;  /* 0xffffffff0c0c7810 */ /* 0x000fe40007ffe0ff */
[----:B------:R-:W-:Y:S02]  /*3400*/  ISETP.NE.AND P1, PT, R9, RZ, PT ;  /* 0x000000ff0900720c */ /* 0x000fe40003f25270 */
        /* <DEDUP_REMOVED lines=32> */
.L_x_38:
[----:B------:R-:W-:Y:S05]  /*3610*/  @!P1 BRA `(.L_x_34) ;  /* 0x0000000000649947 */ /* 0x000fea0003800000 */
[----:B------:R-:W-:Y:S02]  /*3620*/  IADD3 R13, PT, PT, R7, R34, RZ ;  /* 0x00000022070d7210 */ /* 0x000fe40007ffe0ff */
[----:B------:R-:W-:-:S03]  /*3630*/  IADD3 R27, PT, PT, R11, R0, RZ ;  /* 0x000000000b1b7210 */ /* 0x000fc60007ffe0ff */
[----:B------:R-:W-:-:S04]  /*3640*/  IMAD.WIDE R12, R13, 0x4, R22 ;  /* 0x000000040d0c7825 */ /* 0x000fc800078e0216 */
[----:B------:R-:W-:Y:S02]  /*3650*/  IMAD.WIDE R26, R27, 0x4, R22 ;  /* 0x000000041b1a7825 */ /* 0x000fe400078e0216 */
[----:B------:R-:W2:Y:S04]  /*3660*/  LDG.E R12, desc[UR14][R12.64] ;  /* 0x0000000e0c0c7981 */ /* 0x000ea8000c1e1900 */
[----:B------:R-:W2:Y:S01]  /*3670*/  LDG.E R27, desc[UR14][R26.64] ;  /* 0x0000000e1a1b7981 */ /* 0x000ea2000c1e1900 */
[----:B------:R-:W-:Y:S02]  /*3680*/  ISETP.NE.AND P2, PT, R9, 0x1, PT ;  /* 0x000000010900780c */ /* 0x000fe40003f45270 */
[----:B--2---:R-:W-:-:S04]  /*3690*/  FSETP.GT.AND P1, PT, R12, R27, PT ;  /* 0x0000001b0c00720b */ /* 0x004fc80003f24000 */
[----:B------:R-:W-:-:S07]  /*36a0*/  SEL R11, R14, R11, P1 ;  /* 0x0000000b0e0b7207 */ /* 0x000fce0000800000 */
[----:B------:R-:W-:Y:S05]  /*36b0*/  @!P2 BRA `(.L_x_34) ;  /* 0x00000000003ca947 */ /* 0x000fea0003800000 */
[----:B------:R-:W-:Y:S02]  /*36c0*/  IADD3 R27, PT, PT, R11, R0, RZ ;  /* 0x000000000b1b7210 */ /* 0x000fe40007ffe0ff */
[----:B------:R-:W-:-:S03]  /*36d0*/  IADD3 R13, PT, PT, R7, R14, RZ ;  /* 0x0000000e070d7210 */ /* 0x000fc60007ffe0ff */
[----:B------:R-:W-:-:S04]  /*36e0*/  IMAD.WIDE R26, R27, 0x4, R22 ;  /* 0x000000041b1a7825 */ /* 0x000fc800078e0216 */
[----:B------:R-:W-:Y:S02]  /*36f0*/  IMAD.WIDE R12, R13, 0x4, R22 ;  /* 0x000000040d0c7825 */ /* 0x000fe400078e0216 */
[----:B------:R-:W2:Y:S04]  /*3700*/  LDG.E R26, desc[UR14][R26.64] ;  /* 0x0000000e1a1a7981 */ /* 0x000ea8000c1e1900 */
[----:B------:R-:W2:Y:S01]  /*3710*/  LDG.E R15, desc[UR14][R12.64] ;  /* 0x0000000e0c0f7981 */ /* 0x000ea2000c1e1900 */
[----:B------:R-:W-:-:S13]  /*3720*/  ISETP.NE.AND P2, PT, R9, 0x2, PT ;  /* 0x000000020900780c */ /* 0x000fda0003f45270 */
[----:B------:R-:W3:Y:S01]  /*3730*/  @P2 LDG.E R9, desc[UR14][R12.64+0x4] ;  /* 0x0000040e0c092981 */ /* 0x000ee2000c1e1900 */
[----:B--2---:R-:W-:-:S13]  /*3740*/  FSETP.GT.AND P1, PT, R15, R26, PT ;  /* 0x0000001a0f00720b */ /* 0x004fda0003f24000 */
[----:B------:R-:W-:-:S05]  /*3750*/  @P1 IADD3 R11, PT, PT, R14, 0x1, RZ ;  /* 0x000000010e0b1810 */ /* 0x000fca0007ffe0ff */
[----:B------:R-:W-:-:S04]  /*3760*/  @P2 IMAD.IADD R29, R11, 0x1, R0 ;  /* 0x000000010b1d2824 */ /* 0x000fc800078e0200 */
[----:B------:R-:W-:-:S06]  /*3770*/  @P2 IMAD.WIDE R28, R29, 0x4, R22 ;  /* 0x000000041d1c2825 */ /* 0x000fcc00078e0216 */
[----:B------:R-:W3:Y:S02]  /*3780*/  @P2 LDG.E R28, desc[UR14][R28.64] ;  /* 0x0000000e1c1c2981 */ /* 0x000ee4000c1e1900 */
[----:B---3--:R-:W-:-:S13]  /*3790*/  FSETP.GT.AND P1, PT, R9, R28, P2 ;  /* 0x0000001c0900720b */ /* 0x008fda0001724000 */
[----:B------:R-:W-:-:S07]  /*37a0*/  @P1 IADD3 R11, PT, PT, R14, 0x2, RZ ;  /* 0x000000020e0b1810 */ /* 0x000fce0007ffe0ff */
.L_x_34:
[----:B------:R-:W-:Y:S01]  /*37b0*/  ISETP.NE.AND P1, PT, R11, R10, PT ;  /* 0x0000000a0b00720c */ /* 0x000fe20003f25270 */
[----:B------:R-:W-:-:S12]  /*37c0*/  BSSY.RECONVERGENT B0, `(.L_x_39) ;  /* 0x0000021000007945 */ /* 0x000fd80003800200 */
[----:B------:R-:W-:Y:S05]  /*37d0*/  @!P1 BRA `(.L_x_40) ;  /* 0x00000000007c9947 */ /* 0x000fea0003800000 */
[C---:B------:R-:W-:Y:S01]  /*37e0*/  IADD3 R27, PT, PT, R7.reuse, R10, RZ ;  /* 0x0000000a071b7210 */ /* 0x040fe20007ffe0ff */
[----:B------:R-:W0:Y:S01]  /*37f0*/  LDCU UR10, c[0x0][0x388] ;  /* 0x00007100ff0a77ac */ /* 0x000e220008000800 */
[----:B------:R-:W-:-:S03]  /*3800*/  IADD3 R9, PT, PT, R7, R11, RZ ;  /* 0x0000000b07097210 */ /* 0x000fc60007ffe0ff */
[----:B------:R-:W-:-:S04]  /*3810*/  IMAD.WIDE R32, R27, 0x4, R22 ;  /* 0x000000041b207825 */ /* 0x000fc800078e0216 */
[----:B------:R-:W-:Y:S01]  /*3820*/  IMAD.WIDE R30, R9, 0x4, R22 ;  /* 0x00000004091e7825 */ /* 0x000fe200078e0216 */
[----:B------:R-:W2:Y:S04]  /*3830*/  LDG.E R35, desc[UR14][R32.64+-0x4] ;  /* 0xfffffc0e20237981 */ /* 0x000ea8000c1e1900 */
[----:B------:R-:W3:Y:S01]  /*3840*/  LDG.E R11, desc[UR14][R30.64+-0x4] ;  /* 0xfffffc0e1e0b7981 */ /* 0x000ee2000c1e1900 */
[----:B------:R-:W-:-:S04]  /*3850*/  IMAD.WIDE.U32 R12, R27, 0x4, R20 ;  /* 0x000000041b0c7825 */ /* 0x000fc800078e0014 */
[----:B------:R-:W-:Y:S01]  /*3860*/  IMAD.WIDE R14, R9, 0x4, R20 ;  /* 0x00000004090e7825 */ /* 0x000fe200078e0214 */
[----:B--2---:R1:W-:Y:S04]  /*3870*/  STG.E desc[UR14][R30.64+-0x4], R35 ;  /* 0xfffffc231e007986 */ /* 0x0043e8000c10190e */
[----:B---3--:R2:W-:Y:S04]  /*3880*/  STG.E desc[UR14][R32.64+-0x4], R11 ;  /* 0xfffffc0b20007986 */ /* 0x0085e8000c10190e */
[----:B------:R-:W3:Y:S04]  /*3890*/  LDG.E R39, desc[UR14][R12.64] ;  /* 0x0000000e0c277981 */ /* 0x000ee8000c1e1900 */
[----:B------:R-:W4:Y:S01]  /*38a0*/  LDG.E R37, desc[UR14][R14.64] ;  /* 0x0000000e0e257981 */ /* 0x000f22000c1e1900 */
[----:B0-----:R-:W-:-:S02]  /*38b0*/  IMAD R27, R27, UR10, RZ ;  /* 0x0000000a1b1b7c24 */ /* 0x001fc4000f8e02ff */
[----:B------:R-:W-:Y:S02]  /*38c0*/  IMAD R29, R9, UR10, RZ ;  /* 0x0000000a091d7c24 */ /* 0x000fe4000f8e02ff */
[----:B------:R-:W-:-:S04]  /*38d0*/  IMAD.WIDE R26, R27, 0x4, R24 ;  /* 0x000000041b1a7825 */ /* 0x000fc800078e0218 */
[----:B------:R-:W-:Y:S01]  /*38e0*/  IMAD.WIDE R28, R29, 0x4, R24 ;  /* 0x000000041d1c7825 */ /* 0x000fe200078e0218 */
[----:B---3--:R0:W-:Y:S04]  /*38f0*/  STG.E desc[UR14][R14.64], R39 ;  /* 0x000000270e007986 */ /* 0x0081e8000c10190e */
[----:B----4-:R3:W-:Y:S04]  /*3900*/  STG.E desc[UR14][R12.64], R37 ;  /* 0x000000250c007986 */ /* 0x0107e8000c10190e */
[----:B-1----:R-:W4:Y:S04]  /*3910*/  LDG.E R31, desc[UR14][R26.64] ;  /* 0x0000000e1a1f7981 */ /* 0x002f28000c1e1900 */
[----:B------:R-:W5:Y:S04]  /*3920*/  LDG.E R9, desc[UR14][R28.64] ;  /* 0x0000000e1c097981 */ /* 0x000f68000c1e1900 */
[----:B----4-:R3:W-:Y:S04]  /*3930*/  STG.E desc[UR14][R28.64], R31 ;  /* 0x0000001f1c007986 */ /* 0x0107e8000c10190e */
[----:B-----5:R3:W-:Y:S04]  /*3940*/  STG.E desc[UR14][R26.64], R9 ;  /* 0x000000091a007986 */ /* 0x0207e8000c10190e */
[----:B--2---:R-:W2:Y:S04]  /*3950*/  LDG.E R33, desc[UR14][R26.64+0x4] ;  /* 0x0000040e1a217981 */ /* 0x004ea8000c1e1900 */
[----:B------:R-:W4:Y:S04]  /*3960*/  LDG.E R11, desc[UR14][R28.64+0x4] ;  /* 0x0000040e1c0b7981 */ /* 0x000f28000c1e1900 */
[----:B--2---:R3:W-:Y:S04]  /*3970*/  STG.E desc[UR14][R28.64+0x4], R33 ;  /* 0x000004211c007986 */ /* 0x0047e8000c10190e */
[----:B----4-:R3:W-:Y:S04]  /*3980*/  STG.E desc[UR14][R26.64+0x4], R11 ;  /* 0x0000040b1a007986 */ /* 0x0107e8000c10190e */
[----:B------:R-:W2:Y:S04]  /*3990*/  LDG.E R35, desc[UR14][R26.64+0x8] ;  /* 0x0000080e1a237981 */ /* 0x000ea8000c1e1900 */
[----:B0-----:R-:W4:Y:S04]  /*39a0*/  LDG.E R15, desc[UR14][R28.64+0x8] ;  /* 0x0000080e1c0f7981 */ /* 0x001f28000c1e1900 */
[----:B--2---:R3:W-:Y:S04]  /*39b0*/  STG.E desc[UR14][R28.64+0x8], R35 ;  /* 0x000008231c007986 */ /* 0x0047e8000c10190e */
[----:B----4-:R3:W-:Y:S02]  /*39c0*/  STG.E desc[UR14][R26.64+0x8], R15 ;  /* 0x0000080f1a007986 */ /* 0x0107e4000c10190e */
.L_x_40:
[----:B------:R-:W-:Y:S05]  /*39d0*/  BSYNC.RECONVERGENT B0 ;  /* 0x0000000000007941 */ /* 0x000fea0003800200 */
.L_x_39:
[----:B------:R-:W-:Y:S02]  /*39e0*/  IADD3 R8, PT, PT, R8, 0x1, RZ ;  /* 0x0000000108087810 */ /* 0x000fe40007ffe0ff */
[----:B------:R-:W-:Y:S02]  /*39f0*/  IADD3 R3, PT, PT, R3, 0x1, RZ ;  /* 0x0000000103037810 */ /* 0x000fe40007ffe0ff */
[----:B---3--:R-:W-:Y:S01]  /*3a00*/  MOV R9, R10 ;  /* 0x0000000a00097202 */ /* 0x008fe20000000f00 */
[----:B------:R-:W-:Y:S06]  /*3a10*/  @P0 BRA `(.L_x_41) ;  /* 0xffffffec00680947 */ /* 0x000fec000383ffff */
.L_x_15:
[----:B------:R-:W5:Y:S01]  /*3a20*/  LDCU UR10, c[0x0][0x360] ;  /* 0x00006c00ff0a77ac */ /* 0x000f620008000800 */
[----:B------:R-:W0:Y:S01]  /*3a30*/  LDCU UR11, c[0x0][0x38c] ;  /* 0x00007180ff0b77ac */ /* 0x000e220008000800 */
[----:B-----5:R-:W-:-:S04]  /*3a40*/  IADD3 R4, PT, PT, R4, UR10, RZ ;  /* 0x0000000a04047c10 */ /* 0x020fc8000fffe0ff */
[----:B0-----:R-:W-:-:S13]  /*3a50*/  ISETP.GE.AND P0, PT, R4, UR11, PT ;  /* 0x0000000b04007c0c */ /* 0x001fda000bf06270 */
[----:B------:R-:W-:Y:S05]  /*3a60*/  @!P0 BRA `(.L_x_42) ;  /* 0xffffffd000408947 */ /* 0x000fea000383ffff */
[----:B------:R-:W-:Y:S05]  /*3a70*/  EXIT ;  /* 0x000000000000794d */ /* 0x000fea0003800000 */
.L_x_8:
[----:B------:R-:W-:-:S04]  /*3a80*/  IADD3 R6, PT, PT, R6, -0x1, RZ ;  /* 0xffffffff06067810 */ /* 0x000fc80007ffe0ff */
[----:B------:R-:W-:-:S07]  /*3a90*/  LOP3.LUT R5, R6, 0xfffffffe, RZ, 0xc0, !PT ;  /* 0xfffffffe06057812 */ /* 0x000fce00078ec0ff */
.L_x_62:
[----:B------:R-:W5:Y:S02]  /*3aa0*/  LDCU UR10, c[0x0][0x390] ;  /* 0x00007200ff0a77ac */ /* 0x000f640008000800 */
[----:B-----5:R-:W-:-:S09]  /*3ab0*/  UISETP.GE.AND UP0, UPT, UR10, 0x2, UPT ;  /* 0x000000020a00788c */ /* 0x020fd2000bf06270 */
[----:B01----:R-:W-:Y:S05]  /*3ac0*/  BRA.U !UP0, `(.L_x_43) ;  /* 0x0000000d08407547 */ /* 0x003fea000b800000 */
[----:B------:R-:W1:Y:S01]  /*3ad0*/  LDCU UR11, c[0x0][0x388] ;  /* 0x00007100ff0b77ac */ /* 0x000e620008000800 */
[----:B---3--:R-:W-:Y:S02]  /*3ae0*/  HFMA2 R9, -RZ, RZ, 0, 2.384185791015625e-07 ;  /* 0x00000004ff097431 */ /* 0x008fe400000001ff */
[----:B------:R-:W-:Y:S01]  /*3af0*/  IMAD R19, R4, UR10, RZ ;  /* 0x0000000a04137c24 */ /* 0x000fe2000f8e02ff */
[----:B0-2---:R-:W-:-:S03]  /*3b00*/  MOV R27, 0x4 ;  /* 0x00000004001b7802 */ /* 0x005fc60000000f00 */
[----:B-1----:R-:W-:Y:S02]  /*3b10*/  IMAD R3, R19, UR11, RZ ;  /* 0x0000000b13037c24 */ /* 0x002fe4000f8e02ff */
[----:B------:R-:W-:Y:S02]  /*3b20*/  IMAD R26, R4, UR11, RZ ;  /* 0x0000000b041a7c24 */ /* 0x000fe4000f8e02ff */
[----:B------:R-:W-:-:S04]  /*3b30*/  IMAD.WIDE R2, R3, 0x4, R24 ;  /* 0x0000000403027825 */ /* 0x000fc800078e0218 */
[C---:B------:R-:W-:Y:S01]  /*3b40*/  IMAD.WIDE R8, R26.reuse, R9, UR4 ;  /* 0x000000041a087e25 */ /* 0x040fe2000f8e0209 */
[----:B----4-:R-:W2:Y:S04]  /*3b50*/  LDG.E R11, desc[UR14][R2.64+0x4] ;  /* 0x0000040e020b7981 */ /* 0x010ea8000c1e1900 */
[----:B------:R-:W2:Y:S04]  /*3b60*/  LDG.E R14, desc[UR14][R8.64+0x4] ;  /* 0x0000040e080e7981 */ /* 0x000ea8000c1e1900 */
[----:B------:R-:W3:Y:S04]  /*3b70*/  LDG.E R12, desc[UR14][R2.64] ;  /* 0x0000000e020c7981 */ /* 0x000ee8000c1e1900 */
[----:B------:R-:W3:Y:S04]  /*3b80*/  LDG.E R15, desc[UR14][R8.64] ;  /* 0x0000000e080f7981 */ /* 0x000ee8000c1e1900 */
[----:B------:R-:W4:Y:S04]  /*3b90*/  LDG.E R0, desc[UR14][R2.64+0x8] ;  /* 0x0000080e02007981 */ /* 0x000f28000c1e1900 */
[----:B------:R-:W4:Y:S01]  /*3ba0*/  LDG.E R13, desc[UR14][R8.64+0x8] ;  /* 0x0000080e080d7981 */ /* 0x000f22000c1e1900 */
[----:B------:R-:W-:-:S05]  /*3bb0*/  IMAD.WIDE R26, R26, R27, UR6 ;  /* 0x000000061a1a7e25 */ /* 0x000fca000f8e021b */
[----:B------:R0:W5:Y:S04]  /*3bc0*/  LDG.E R18, desc[UR14][R26.64] ;  /* 0x0000000e1a127981 */ /* 0x000168000c1e1900 */
[----:B------:R0:W5:Y:S04]  /*3bd0*/  LDG.E R17, desc[UR14][R26.64+0x4] ;  /* 0x0000040e1a117981 */ /* 0x000168000c1e1900 */
[----:B------:R0:W5:Y:S01]  /*3be0*/  LDG.E R16, desc[UR14][R26.64+0x8] ;  /* 0x0000080e1a107981 */ /* 0x000162000c1e1900 */
[----:B------:R-:W-:Y:S01]  /*3bf0*/  HFMA2 R20, -RZ, RZ, 0, 5.9604644775390625e-08 ;  /* 0x00000001ff147431 */ /* 0x000fe200000001ff */
[----:B------:R-:W-:Y:S01]  /*3c00*/  BSSY.RECONVERGENT B0, `(.L_x_44) ;  /* 0x000007e000007945 */ /* 0x000fe20003800200 */
[----:B--2---:R-:W-:-:S04]  /*3c10*/  FADD R11, R11, -R14 ;  /* 0x8000000e0b0b7221 */ /* 0x004fc80000000000 */
[----:B------:R-:W-:Y:S01]  /*3c20*/  FMUL R21, R11, R11 ;  /* 0x0000000b0b157220 */ /* 0x000fe20000400000 */
[----:B---3--:R-:W-:Y:S01]  /*3c30*/  FADD R12, R12, -R15 ;  /* 0x8000000f0c0c7221 */ /* 0x008fe20000000000 */
[----:B----4-:R-:W-:-:S03]  /*3c40*/  FADD R7, R0, -R13 ;  /* 0x8000000d00077221 */ /* 0x010fc60000000000 */
[----:B------:R-:W-:-:S04]  /*3c50*/  FFMA R0, R12, R12, R21 ;  /* 0x0000000c0c007223 */ /* 0x000fc80000000015 */
[----:B0-----:R-:W-:-:S07]  /*3c60*/  FFMA R8, R7, R7, R0 ;  /* 0x0000000707087223 */ /* 0x001fce0000000000 */
.L_x_55:
[----:B------:R-:W-:-:S05]  /*3c70*/  IADD3 R9, PT, PT, R19, R20, RZ ;  /* 0x0000001413097210 */ /* 0x000fca0007ffe0ff */
[----:B------:R-:W-:-:S04]  /*3c80*/  IMAD R27, R9, UR12, RZ ;  /* 0x0000000c091b7c24 */ /* 0x000fc8000f8e02ff */
[----:B------:R-:W-:-:S05]  /*3c90*/  IMAD.WIDE R26, R27, 0x4, R24 ;  /* 0x000000041b1a7825 */ /* 0x000fca00078e0218 */
[----:B------:R-:W2:Y:S04]  /*3ca0*/  LDG.E R3, desc[UR14][R26.64+0x4] ;  /* 0x0000040e1a037981 */ /* 0x000ea8000c1e1900 */
[----:B------:R-:W3:Y:S04]  /*3cb0*/  LDG.E R0, desc[UR14][R26.64] ;  /* 0x0000000e1a007981 */ /* 0x000ee8000c1e1900 */
[----:B0-----:R-:W4:Y:S01]  /*3cc0*/  LDG.E R2, desc[UR14][R26.64+0x8] ;  /* 0x0000080e1a027981 */ /* 0x001f22000c1e1900 */
[----:B------:R-:W-:Y:S01]  /*3cd0*/  BSSY.RECONVERGENT B1, `(.L_x_45) ;  /* 0x0000021000017945 */ /* 0x000fe20003800200 */
[----:B--2---:R-:W-:Y:S01]  /*3ce0*/  FADD R10, -R14, R3 ;  /* 0x000000030e0a7221 */ /* 0x004fe20000000100 */
[----:B---3--:R-:W-:-:S03]  /*3cf0*/  FADD R0, -R15, R0 ;  /* 0x000000000f007221 */ /* 0x008fc60000000100 */
[-C--:B------:R-:W-:Y:S01]  /*3d00*/  FMUL R3, R10, R10.reuse ;  /* 0x0000000a0a037220 */ /* 0x080fe20000400000 */
[-C--:B------:R-:W-:Y:S01]  /*3d10*/  FMUL R32, R12, R10.reuse ;  /* 0x0000000a0c207220 */ /* 0x080fe20000400000 */
[----:B------:R-:W-:Y:S01]  /*3d20*/  FMUL R31, R11, R10 ;  /* 0x0000000a0b1f7220 */ /* 0x000fe20000400000 */
[----:B----4-:R-:W-:Y:S01]  /*3d30*/  FADD R2, -R13, R2 ;  /* 0x000000020d027221 */ /* 0x010fe20000000100 */
[----:B------:R-:W-:-:S03]  /*3d40*/  FFMA R3, R0, R0, R3 ;  /* 0x0000000000037223 */ /* 0x000fc60000000003 */
[-C--:B------:R-:W-:Y:S01]  /*3d50*/  FMUL R28, R11, R2.reuse ;  /* 0x000000020b1c7220 */ /* 0x080fe20000400000 */
[----:B------:R-:W-:Y:S01]  /*3d60*/  FFMA R21, R2, R2, R3 ;  /* 0x0000000202157223 */ /* 0x000fe20000000003 */
[----:B------:R-:W-:-:S03]  /*3d70*/  FMUL R3, R7, R0 ;  /* 0x0000000007037220 */ /* 0x000fc60000400000 */
[----:B------:R-:W-:Y:S01]  /*3d80*/  FMUL R33, R8, R21 ;  /* 0x0000001508217220 */ /* 0x000fe20000400000 */
[----:B------:R-:W-:Y:S01]  /*3d90*/  FFMA R30, R12, R2, -R3 ;  /* 0x000000020c1e7223 */ /* 0x000fe20000000803 */
[----:B------:R-:W-:Y:S02]  /*3da0*/  FFMA R3, R7, R10, -R28 ;  /* 0x0000000a07037223 */ /* 0x000fe4000000081c */
[----:B------:R0:W1:Y:S01]  /*3db0*/  MUFU.RSQ R28, R33 ;  /* 0x00000021001c7308 */ /* 0x0000620000001400 */
[----:B------:R-:W-:Y:S01]  /*3dc0*/  IADD3 R29, PT, PT, R33, -0xd000000, RZ ;  /* 0xf3000000211d7810 */ /* 0x000fe20007ffe0ff */
[----:B-----5:R-:W-:-:S03]  /*3dd0*/  FMUL R21, R17, R30 ;  /* 0x0000001e11157220 */ /* 0x020fc60000400000 */
[----:B------:R-:W-:Y:S01]  /*3de0*/  ISETP.GT.U32.AND P0, PT, R29, 0x727fffff, PT ;  /* 0x727fffff1d00780c */ /* 0x000fe20003f04070 */
[-C--:B------:R-:W-:Y:S01]  /*3df0*/  FFMA R29, R11, R0.reuse, -R32 ;  /* 0x000000000b1d7223 */ /* 0x080fe20000000820 */
[----:B------:R-:W-:Y:S01]  /*3e00*/  FFMA R0, R12, R0, R31 ;  /* 0x000000000c007223 */ /* 0x000fe2000000001f */
[----:B------:R-:W-:-:S03]  /*3e10*/  FFMA R3, R18, R3, R21 ;  /* 0x0000000312037223 */ /* 0x000fc60000000015 */
[----:B------:R-:W-:Y:S01]  /*3e20*/  FFMA R21, R7, R2, R0 ;  /* 0x0000000207157223 */ /* 0x000fe20000000000 */
[----:B------:R-:W-:-:S06]  /*3e30*/  FFMA R10, R16, R29, R3 ;  /* 0x0000001d100a7223 */ /* 0x000fcc0000000003 */
[----:B01----:R-:W-:Y:S05]  /*3e40*/  @!P0 BRA `(.L_x_46) ;  /* 0x0000000000148947 */ /* 0x003fea0003800000 */
[----:B------:R-:W-:Y:S02]  /*3e50*/  MOV R2, R33 ;  /* 0x0000002100027202 */ /* 0x000fe40000000f00 */
[----:B------:R-:W-:-:S07]  /*3e60*/  MOV R0, 0x3e80 ;  /* 0x00003e8000007802 */ /* 0x000fce0000000f00 */
[----:B------:R-:W-:Y:S05]  /*3e70*/  CALL.REL.NOINC `($__internal_0_$__cuda_sm20_sqrt_rn_f32_slowpath) ;  /* 0x0000000800687944 */ /* 0x000fea0003c00000 */
[----:B------:R-:W-:Y:S01]  /*3e80*/  MOV R0, R35 ;  /* 0x0000002300007202 */ /* 0x000fe20000000f00 */
[----:B------:R-:W-:Y:S06]  /*3e90*/  BRA `(.L_x_47) ;  /* 0x0000000000107947 */ /* 0x000fec0003800000 */
.L_x_46:
[----:B------:R-:W-:Y:S01]  /*3ea0*/  FMUL.FTZ R0, R33, R28 ;  /* 0x0000001c21007220 */ /* 0x000fe20000410000 */
[----:B------:R-:W-:-:S03]  /*3eb0*/  FMUL.FTZ R2, R28, 0.5 ;  /* 0x3f0000001c027820 */ /* 0x000fc60000410000 */
[----:B------:R-:W-:-:S04]  /*3ec0*/  FFMA R3, -R0, R0, R33 ;  /* 0x0000000000037223 */ /* 0x000fc80000000121 */
[----:B------:R-:W-:-:S07]  /*3ed0*/  FFMA R0, R3, R2, R0 ;  /* 0x0000000203007223 */ /* 0x000fce0000000000 */
.L_x_47:
[----:B------:R-:W-:Y:S05]  /*3ee0*/  BSYNC.RECONVERGENT B1 ;  /* 0x0000000000017941 */ /* 0x000fea0003800200 */
.L_x_45:
        /* <DEDUP_REMOVED lines=13> */
.L_x_49:
[----:B------:R-:W-:Y:S05]  /*3fc0*/  BSYNC.RECONVERGENT B1 ;  /* 0x0000000000017941 */ /* 0x000fea0003800200 */
.L_x_48:
[----:B------:R-:W0:Y:S01]  /*3fd0*/  LDC R3, c[0x0][0x388] ;  /* 0x0000e200ff037b82 */ /* 0x000e220000000800 */
[----:B------:R-:W-:Y:S01]  /*3fe0*/  FSETP.GEU.AND P0, PT, R10, RZ, PT ;  /* 0x000000ff0a00720b */ /* 0x000fe20003f0e000 */
[----:B------:R-:W-:Y:S01]  /*3ff0*/  IMAD.WIDE R28, R9, 0x4, R22 ;  /* 0x00000004091c7825 */ /* 0x000fe200078e0216 */
[----:B------:R-:W-:-:S11]  /*4000*/  MOV R31, R2 ;  /* 0x00000002001f7202 */ /* 0x000fd60000000f00 */
[----:B------:R-:W-:-:S05]  /*4010*/  @!P0 FADD R31, -R31, -2 ;  /* 0xc00000001f1f8421 */ /* 0x000fca0000000100 */
[----:B------:R1:W-:Y:S01]  /*4020*/  STG.E desc[UR14][R28.64+-0x4], R31 ;  /* 0xfffffc1f1c007986 */ /* 0x0003e2000c10190e */
[----:B0-----:R-:W-:-:S05]  /*4030*/  IMAD.WIDE R26, R3, 0x4, R26 ;  /* 0x00000004031a7825 */ /* 0x001fca00078e021a */
[----:B------:R-:W2:Y:S04]  /*4040*/  LDG.E R3, desc[UR14][R26.64+0x4] ;  /* 0x0000040e1a037981 */ /* 0x000ea8000c1e1900 */
[----:B------:R-:W3:Y:S04]  /*4050*/  LDG.E R0, desc[UR14][R26.64] ;  /* 0x0000000e1a007981 */ /* 0x000ee8000c1e1900 */
[----:B------:R-:W4:Y:S01]  /*4060*/  LDG.E R2, desc[UR14][R26.64+0x8] ;  /* 0x0000080e1a027981 */ /* 0x000f22000c1e1900 */
        /* <DEDUP_REMOVED lines=14> */
[----:B------:R0:W2:Y:S01]  /*4150*/  MUFU.RSQ R30, R35 ;  /* 0x00000023001e7308 */ /* 0x0000a20000001400 */
[----:B-1----:R-:W-:Y:S01]  /*4160*/  IADD3 R31, PT, PT, R35, -0xd000000, RZ ;  /* 0xf3000000231f7810 */ /* 0x002fe20007ffe0ff */
[----:B------:R-:W-:-:S03]  /*4170*/  FMUL R21, R17, R32 ;  /* 0x0000002011157220 */ /* 0x000fc60000400000 */
[----:B------:R-:W-:Y:S01]  /*4180*/  ISETP.GT.U32.AND P0, PT, R31, 0x727fffff, PT ;  /* 0x727fffff1f00780c */ /* 0x000fe20003f04070 */
[-C--:B------:R-:W-:Y:S01]  /*4190*/  FFMA R31, R11, R0.reuse, -R34 ;  /* 0x000000000b1f7223 */ /* 0x080fe20000000822 */
[----:B------:R-:W-:Y:S01]  /*41a0*/  FFMA R0, R12, R0, R33 ;  /* 0x000000000c007223 */ /* 0x000fe20000000021 */
[----:B------:R-:W-:-:S03]  /*41b0*/  FFMA R3, R18, R3, R21 ;  /* 0x0000000312037223 */ /* 0x000fc60000000015 */
[----:B------:R-:W-:Y:S01]  /*41c0*/  FFMA R21, R7, R2, R0 ;  /* 0x0000000207157223 */ /* 0x000fe20000000000 */
[----:B------:R-:W-:-:S06]  /*41d0*/  FFMA R10, R16, R31, R3 ;  /* 0x0000001f100a7223 */ /* 0x000fcc0000000003 */
[----:B0-2---:R-:W-:Y:S05]  /*41e0*/  @!P0 BRA `(.L_x_51) ;  /* 0x0000000000148947 */ /* 0x005fea0003800000 */
[----:B------:R-:W-:Y:S02]  /*41f0*/  MOV R2, R35 ;  /* 0x0000002300027202 */ /* 0x000fe40000000f00 */
[----:B------:R-:W-:-:S07]  /*4200*/  MOV R0, 0x4220 ;  /* 0x0000422000007802 */ /* 0x000fce0000000f00 */
[----:B------:R-:W-:Y:S05]  /*4210*/  CALL.REL.NOINC `($__internal_0_$__cuda_sm20_sqrt_rn_f32_slowpath) ;  /* 0x0000000400807944 */ /* 0x000fea0003c00000 */
[----:B------:R-:W-:Y:S01]  /*4220*/  MOV R0, R35 ;  /* 0x0000002300007202 */ /* 0x000fe20000000f00 */
[----:B------:R-:W-:Y:S06]  /*4230*/  BRA `(.L_x_52) ;  /* 0x0000000000107947 */ /* 0x000fec0003800000 */
.L_x_51:
[----:B------:R-:W-:Y:S01]  /*4240*/  FMUL.FTZ R0, R35, R30 ;  /* 0x0000001e23007220 */ /* 0x000fe20000410000 */
[----:B------:R-:W-:-:S03]  /*4250*/  FMUL.FTZ R2, R30, 0.5 ;  /* 0x3f0000001e027820 */ /* 0x000fc60000410000 */
[----:B------:R-:W-:-:S04]  /*4260*/  FFMA R3, -R0, R0, R35 ;  /* 0x0000000000037223 */ /* 0x000fc80000000123 */
[----:B------:R-:W-:-:S07]  /*4270*/  FFMA R0, R3, R2, R0 ;  /* 0x0000000203007223 */ /* 0x000fce0000000000 */
.L_x_52:
[----:B------:R-:W-:Y:S05]  /*4280*/  BSYNC.RECONVERGENT B1 ;  /* 0x0000000000017941 */ /* 0x000fea0003800200 */
.L_x_50:
        /* <DEDUP_REMOVED lines=13> */
.L_x_54:
[----:B------:R-:W-:Y:S05]  /*4360*/  BSYNC.RECONVERGENT B1 ;  /* 0x0000000000017941 */ /* 0x000fea0003800200 */
.L_x_53:
[----:B------:R-:W-:Y:S02]  /*4370*/  FSETP.GEU.AND P0, PT, R10, RZ, PT ;  /* 0x000000ff0a00720b */ /* 0x000fe40003f0e000 */
[C---:B------:R-:W-:Y:S02]  /*4380*/  IADD3 R0, PT, PT, R20.reuse, 0x1, RZ ;  /* 0x0000000114007810 */ /* 0x040fe40007ffe0ff */
[----:B------:R-:W-:-:S09]  /*4390*/  IADD3 R20, PT, PT, R20, 0x2, RZ ;  /* 0x0000000214147810 */ /* 0x000fd20007ffe0ff */
[----:B------:R-:W-:Y:S01]  /*43a0*/  @!P0 FADD R2, -R2, -2 ;  /* 0xc000000002028421 */ /* 0x000fe20000000100 */
[----:B------:R-:W-:-:S04]  /*43b0*/  ISETP.NE.AND P0, PT, R0, R5, PT ;  /* 0x000000050000720c */ /* 0x000fc80003f05270 */
[----:B------:R0:W-:Y:S09]  /*43c0*/  STG.E desc[UR14][R28.64], R2 ;  /* 0x000000021c007986 */ /* 0x0001f2000c10190e */
[----:B------:R-:W-:Y:S05]  /*43d0*/  @P0 BRA `(.L_x_55) ;  /* 0xfffffff800240947 */ /* 0x000fea000383ffff */
[----:B------:R-:W-:Y:S05]  /*43e0*/  BSYNC.RECONVERGENT B0 ;  /* 0x0000000000007941 */ /* 0x000fea0003800200 */
.L_x_44:
[----:B------:R-:W-:Y:S01]  /*43f0*/  LOP3.LUT P0, RZ, R6, 0x1, RZ, 0xc0, !PT ;  /* 0x0000000106ff7812 */ /* 0x000fe2000780c0ff */
[----:B------:R-:W-:-:S12]  /*4400*/  BSSY.RECONVERGENT B0, `(.L_x_43) ;  /* 0x000003c000007945 */ /* 0x000fd80003800200 */
[----:B------:R-:W-:Y:S05]  /*4410*/  @!P0 BRA `(.L_x_56) ;  /* 0x0000000000e88947 */ /* 0x000fea0003800000 */
[----:B------:R-:W1:Y:S02]  /*4420*/  LDC R3, c[0x0][0x388] ;  /* 0x0000e200ff037b82 */ /* 0x000e640000000800 */
[----:B-1----:R-:W-:-:S05]  /*4430*/  IMAD.WIDE R26, R3, 0x4, R26 ;  /* 0x00000004031a7825 */ /* 0x002fca00078e021a */
[----:B------:R-:W2:Y:S04]  /*4440*/  LDG.E R3, desc[UR14][R26.64+0x4] ;  /* 0x0000040e1a037981 */ /* 0x000ea8000c1e1900 */
[----:B------:R-:W3:Y:S04]  /*4450*/  LDG.E R0, desc[UR14][R26.64] ;  /* 0x0000000e1a007981 */ /* 0x000ee8000c1e1900 */
[----:B0-----:R-:W4:Y:S01]  /*4460*/  LDG.E R2, desc[UR14][R26.64+0x8] ;  /* 0x0000080e1a027981 */ /* 0x001f22000c1e1900 */
[----:B------:R-:W-:Y:S01]  /*4470*/  BSSY.RECONVERGENT B1, `(.L_x_57) ;  /* 0x0000021000017945 */ /* 0x000fe20003800200 */
[----:B--2---:R-:W-:Y:S01]  /*4480*/  FADD R14, -R14, R3 ;  /* 0x000000030e0e7221 */ /* 0x004fe20000000100 */
[----:B---3--:R-:W-:-:S03]  /*4490*/  FADD R0, -R15, R0 ;  /* 0x000000000f007221 */ /* 0x008fc60000000100 */
[-C--:B------:R-:W-:Y:S01]  /*44a0*/  FMUL R3, R14, R14.reuse ;  /* 0x0000000e0e037220 */ /* 0x080fe20000400000 */
[----:B------:R-:W-:Y:S01]  /*44b0*/  FMUL R20, R12, R14 ;  /* 0x0000000e0c147220 */ /* 0x000fe20000400000 */
[----:B----4-:R-:W-:Y:S02]  /*44c0*/  FADD R2, -R13, R2 ;  /* 0x000000020d027221 */ /* 0x010fe40000000100 */
[----:B------:R-:W-:Y:S02]  /*44d0*/  FFMA R3, R0, R0, R3 ;  /* 0x0000000000037223 */ /* 0x000fe40000000003 */
[-C--:B------:R-:W-:Y:S02]  /*44e0*/  FMUL R10, R11, R2.reuse ;  /* 0x000000020b0a7220 */ /* 0x080fe40000400000 */
[----:B------:R-:W-:Y:S01]  /*44f0*/  FFMA R13, R2, R2, R3 ;  /* 0x00000002020d7223 */ /* 0x000fe20000000003 */
[----:B------:R-:W-:-:S03]  /*4500*/  FMUL R3, R7, R0 ;  /* 0x0000000007037220 */ /* 0x000fc60000400000 */
[----:B------:R-:W-:Y:S01]  /*4510*/  FMUL R15, R8, R13 ;  /* 0x0000000d080f7220 */ /* 0x000fe20000400000 */
[C---:B------:R-:W-:Y:S01]  /*4520*/  FFMA R8, R12.reuse, R2, -R3 ;  /* 0x000000020c087223 */ /* 0x040fe20000000803 */
[-C--:B------:R-:W-:Y:S01]  /*4530*/  FFMA R3, R7, R14.reuse, -R10 ;  /* 0x0000000e07037223 */ /* 0x080fe2000000080a */
[----:B------:R-:W-:Y:S01]  /*4540*/  FMUL R13, R11, R14 ;  /* 0x0000000e0b0d7220 */ /* 0x000fe20000400000 */
[----:B------:R0:W1:Y:S01]  /*4550*/  MUFU.RSQ R10, R15 ;  /* 0x0000000f000a7308 */ /* 0x0000620000001400 */
[----:B------:R-:W-:Y:S01]  /*4560*/  IADD3 R19, PT, PT, R15, -0xd000000, RZ ;  /* 0xf30000000f137810 */ /* 0x000fe20007ffe0ff */
[----:B------:R-:W-:Y:S01]  /*4570*/  FMUL R17, R17, R8 ;  /* 0x0000000811117220 */ /* 0x000fe20000400000 */
[-C--:B------:R-:W-:Y:S01]  /*4580*/  FFMA R11, R11, R0.reuse, -R20 ;  /* 0x000000000b0b7223 */ /* 0x080fe20000000814 */
[----:B------:R-:W-:Y:S01]  /*4590*/  FFMA R0, R12, R0, R13 ;  /* 0x000000000c007223 */ /* 0x000fe2000000000d */
[----:B------:R-:W-:Y:S01]  /*45a0*/  ISETP.GT.U32.AND P0, PT, R19, 0x727fffff, PT ;  /* 0x727fffff1300780c */ /* 0x000fe20003f04070 */
[----:B------:R-:W-:-:S02]  /*45b0*/  FFMA R3, R18, R3, R17 ;  /* 0x0000000312037223 */ /* 0x000fc40000000011 */
[----:B------:R-:W-:Y:S02]  /*45c0*/  FFMA R7, R7, R2, R0 ;  /* 0x0000000207077223 */ /* 0x000fe40000000000 */
[----:B------:R-:W-:-:S08]  /*45d0*/  FFMA R16, R16, R11, R3 ;  /* 0x0000000b10107223 */ /* 0x000fd00000000003 */
[----:B01----:R-:W-:Y:S05]  /*45e0*/  @!P0 BRA `(.L_x_58) ;  /* 0x0000000000148947 */ /* 0x003fea0003800000 */
[----:B------:R-:W-:Y:S01]  /*45f0*/  IMAD.MOV.U32 R2, RZ, RZ, R15 ;  /* 0x000000ffff027224 */ /* 0x000fe200078e000f */
[----:B------:R-:W-:-:S07]  /*4600*/  MOV R0, 0x4620 ;  /* 0x0000462000007802 */ /* 0x000fce0000000f00 */
[----:B------:R-:W-:Y:S05]  /*4610*/  CALL.REL.NOINC `($__internal_0_$__cuda_sm20_sqrt_rn_f32_slowpath) ;  /* 0x0000000000807944 */ /* 0x000fea0003c00000 */
[----:B------:R-:W-:Y:S01]  /*4620*/  MOV R0, R35 ;  /* 0x0000002300007202 */ /* 0x000fe20000000f00 */
[----:B------:R-:W-:Y:S06]  /*4630*/  BRA `(.L_x_59) ;  /* 0x0000000000107947 */ /* 0x000fec0003800000 */
.L_x_58:
[----:B------:R-:W-:Y:S01]  /*4640*/  FMUL.FTZ R0, R15, R10 ;  /* 0x0000000a0f007220 */ /* 0x000fe20000410000 */
[----:B------:R-:W-:-:S03]  /*4650*/  FMUL.FTZ R2, R10, 0.5 ;  /* 0x3f0000000a027820 */ /* 0x000fc60000410000 */
[----:B------:R-:W-:-:S04]  /*4660*/  FFMA R3, -R0, R0, R15 ;  /* 0x0000000000037223 */ /* 0x000fc8000000010f */
[----:B------:R-:W-:-:S07]  /*4670*/  FFMA R0, R3, R2, R0 ;  /* 0x0000000203007223 */ /* 0x000fce0000000000 */
.L_x_59:
[----:B------:R-:W-:Y:S05]  /*4680*/  BSYNC.RECONVERGENT B1 ;  /* 0x0000000000017941 */ /* 0x000fea0003800200 */
.L_x_57:
        /* <DEDUP_REMOVED lines=13> */
.L_x_61:
[----:B------:R-:W-:Y:S05]  /*4760*/  BSYNC.RECONVERGENT B1 ;  /* 0x0000000000017941 */ /* 0x000fea0003800200 */
.L_x_60:
[----:B------:R-:W-:Y:S02]  /*4770*/  FSETP.GEU.AND P0, PT, R16, RZ, PT ;  /* 0x000000ff1000720b */ /* 0x000fe40003f0e000 */
[----:B------:R-:W-:Y:S01]  /*4780*/  MOV R7, R2 ;  /* 0x0000000200077202 */ /* 0x000fe20000000f00 */
[----:B------:R-:W-:-:S10]  /*4790*/  IMAD.WIDE.U32 R2, R9, 0x4, R22 ;  /* 0x0000000409027825 */ /* 0x000fd400078e0016 */
[----:B------:R-:W-:-:S05]  /*47a0*/  @!P0 FADD R7, -R7, -2 ;  /* 0xc000000007078421 */ /* 0x000fca0000000100 */
[----:B------:R1:W-:Y:S02]  /*47b0*/  STG.E desc[UR14][R2.64+0x4], R7 ;  /* 0x0000040702007986 */ /* 0x0003e4000c10190e */
.L_x_56:
[----:B------:R-:W-:Y:S05]  /*47c0*/  BSYNC.RECONVERGENT B0 ;  /* 0x0000000000007941 */ /* 0x000fea0003800200 */
.L_x_43:
[----:B------:R-:W5:Y:S01]  /*47d0*/  LDCU UR10, c[0x0][0x38c] ;  /* 0x00007180ff0a77ac */ /* 0x000f620008000800 */
[----:B------:R-:W-:-:S04]  /*47e0*/  IADD3 R4, PT, PT, R4, UR16, RZ ;  /* 0x0000001004047c10 */ /* 0x000fc8000fffe0ff */
[----:B-----5:R-:W-:-:S13]  /*47f0*/  ISETP.GE.AND P0, PT, R4, UR10, PT ;  /* 0x0000000a04007c0c */ /* 0x020fda000bf06270 */
[----:B------:R-:W-:Y:S05]  /*4800*/  @!P0 BRA `(.L_x_62) ;  /* 0xfffffff000a48947 */ /* 0x000fea000383ffff */
[----:B0-----:R-:W-:Y:S05]  /*4810*/  EXIT ;  /* 0x000000000000794d */ /* 0x001fea0003800000 */
        .weak           $__internal_0_$__cuda_sm20_sqrt_rn_f32_slowpath
        .type           $__internal_0_$__cuda_sm20_sqrt_rn_f32_slowpath,@function
        .size           $__internal_0_$__cuda_sm20_sqrt_rn_f32_slowpath,($__internal_1_$__cuda_sm3x_div_rn_noftz_f32_slowpath - $__internal_0_$__cuda_sm20_sqrt_rn_f32_slowpath)
$__internal_0_$__cuda_sm20_sqrt_rn_f32_slowpath:
[----:B------:R-:W-:-:S13]  /*4820*/  LOP3.LUT P0, RZ, R2, 0x7fffffff, RZ, 0xc0, !PT ;  /* 0x7fffffff02ff7812 */ /* 0x000fda000780c0ff */
[----:B------:R-:W-:Y:S01]  /*4830*/  @!P0 MOV R35, R2 ;  /* 0x0000000200238202 */ /* 0x000fe20000000f00 */
[----:B------:R-:W-:Y:S06]  /*4840*/  @!P0 BRA `(.L_x_63) ;  /* 0x0000000000408947 */ /* 0x000fec0003800000 */
[----:B------:R-:W-:-:S13]  /*4850*/  FSETP.GEU.FTZ.AND P0, PT, R2, RZ, PT ;  /* 0x000000ff0200720b */ /* 0x000fda0003f1e000 */
[----:B------:R-:W-:Y:S01]  /*4860*/  @!P0 MOV R35, 0x7fffffff ;  /* 0x7fffffff00238802 */ /* 0x000fe20000000f00 */
[----:B------:R-:W-:Y:S06]  /*4870*/  @!P0 BRA `(.L_x_63) ;  /* 0x0000000000348947 */ /* 0x000fec0003800000 */
[----:B------:R-:W-:-:S13]  /*4880*/  FSETP.GTU.FTZ.AND P0, PT, |R2|, +INF , PT ;  /* 0x7f8000000200780b */ /* 0x000fda0003f1c200 */
[----:B------:R-:W-:Y:S01]  /*4890*/  @P0 FADD.FTZ R35, R2, 1 ;  /* 0x3f80000002230421 */ /* 0x000fe20000010000 */
[----:B------:R-:W-:Y:S06]  /*48a0*/  @P0 BRA `(.L_x_63) ;  /* 0x0000000000280947 */ /* 0x000fec0003800000 */
[----:B------:R-:W-:-:S13]  /*48b0*/  FSETP.NEU.FTZ.AND P0, PT, |R2|, +INF , PT ;  /* 0x7f8000000200780b */ /* 0x000fda0003f1d200 */
[----:B------:R-:W-:Y:S01]  /*48c0*/  @P0 FFMA R33, R2, 1.84467440737095516160e+19, RZ ;  /* 0x5f80000002210823 */ /* 0x000fe200000000ff */
[----:B------:R-:W-:-:S03]  /*48d0*/  @!P0 MOV R35, R2 ;  /* 0x0000000200238202 */ /* 0x000fc60000000f00 */
[----:B------:R-:W0:Y:S02]  /*48e0*/  @P0 MUFU.RSQ R38, R33 ;  /* 0x0000002100260308 */ /* 0x000e240000001400 */
[----:B0-----:R-:W-:Y:S01]  /*48f0*/  @P0 FMUL.FTZ R36, R33, R38 ;  /* 0x0000002621240220 */ /* 0x001fe20000410000 */
[----:B------:R-:W-:-:S03]  /*4900*/  @P0 FMUL.FTZ R3, R38, 0.5 ;  /* 0x3f00000026030820 */ /* 0x000fc60000410000 */
[----:B------:R-:W-:-:S04]  /*4910*/  @P0 FADD.FTZ R31, -R36, -RZ ;  /* 0x800000ff241f0221 */ /* 0x000fc80000010100 */
[----:B------:R-:W-:-:S04]  /*4920*/  @P0 FFMA R31, R36, R31, R33 ;  /* 0x0000001f241f0223 */ /* 0x000fc80000000021 */
[----:B------:R-:W-:-:S04]  /*4930*/  @P0 FFMA R3, R31, R3, R36 ;  /* 0x000000031f030223 */ /* 0x000fc80000000024 */
[----:B------:R-:W-:-:S07]  /*4940*/  @P0 FMUL.FTZ R35, R3, 2.3283064365386962891e-10 ;  /* 0x2f80000003230820 */ /* 0x000fce0000410000 */
.L_x_63:
[----:B------:R-:W-:Y:S01]  /*4950*/  HFMA2 R3, -RZ, RZ, 0, 0 ;  /* 0x00000000ff037431 */ /* 0x000fe200000001ff */
[----:B------:R-:W-:-:S04]  /*4960*/  MOV R2, R0 ;  /* 0x0000000000027202 */ /* 0x000fc80000000f00 */
[----:B------:R-:W-:Y:S05]  /*4970*/  RET.REL.NODEC R2 `(_Z19order_neighbors_gpuiiiiiPKfS0_S0_PKiPfPiS3_) ;  /* 0xffffffb402a07950 */ /* 0x000fea0003c3ffff */
        .weak           $__internal_1_$__cuda_sm3x_div_rn_noftz_f32_slowpath
        .type           $__internal_1_$__cuda_sm3x_div_rn_noftz_f32_slowpath,@function
        .size           $__internal_1_$__cuda_sm3x_div_rn_noftz_f32_slowpath,(.L_x_77 - $__internal_1_$__cuda_sm3x_div_rn_noftz_f32_slowpath)
$__internal_1_$__cuda_sm3x_div_rn_noftz_f32_slowpath:
[----:B------:R-:W-:Y:S01]  /*4980*/  SHF.R.U32.HI R31, RZ, 0x17, R0 ;  /* 0x00000017ff1f7819 */ /* 0x000fe20000011600 */
[----:B------:R-:W-:Y:S01]  /*4990*/  BSSY.RECONVERGENT B2, `(.L_x_64) ;  /* 0x0000062000027945 */ /* 0x000fe20003800200 */
[----:B------:R-:W-:Y:S02]  /*49a0*/  SHF.R.U32.HI R35, RZ, 0x17, R3 ;  /* 0x00000017ff237819 */ /* 0x000fe40000011603 */
[----:B------:R-:W-:Y:S02]  /*49b0*/  LOP3.LUT R31, R31, 0xff, RZ, 0xc0, !PT ;  /* 0x000000ff1f1f7812 */ /* 0x000fe400078ec0ff */
[----:B------:R-:W-:Y:S02]  /*49c0*/  LOP3.LUT R35, R35, 0xff, RZ, 0xc0, !PT ;  /* 0x000000ff23237812 */ /* 0x000fe400078ec0ff */
[----:B------:R-:W-:Y:S02]  /*49d0*/  IADD3 R36, PT, PT, R31, -0x1, RZ ;  /* 0xffffffff1f247810 */ /* 0x000fe40007ffe0ff */
[----:B------:R-:W-:-:S02]  /*49e0*/  IADD3 R37, PT, PT, R35, -0x1, RZ ;  /* 0xffffffff23257810 */ /* 0x000fc40007ffe0ff */
[----:B------:R-:W-:-:S04]  /*49f0*/  ISETP.GT.U32.AND P0, PT, R36, 0xfd, PT ;  /* 0x000000fd2400780c */ /* 0x000fc80003f04070 */
[----:B------:R-:W-:-:S13]  /*4a00*/  ISETP.GT.U32.OR P0, PT, R37, 0xfd, P0 ;  /* 0x000000fd2500780c */ /* 0x000fda0000704470 */
[----:B------:R-:W-:Y:S01]  /*4a10*/  @!P0 MOV R33, RZ ;  /* 0x000000ff00218202 */ /* 0x000fe20000000f00 */
[----:B------:R-:W-:Y:S06]  /*4a20*/  @!P0 BRA `(.L_x_65) ;  /* 0x00000000005c8947 */ /* 0x000fec0003800000 */
[----:B------:R-:W-:Y:S02]  /*4a30*/  FSETP.GTU.FTZ.AND P0, PT, |R3|, +INF , PT ;  /* 0x7f8000000300780b */ /* 0x000fe40003f1c200 */
[----:B------:R-:W-:-:S04]  /*4a40*/  FSETP.GTU.FTZ.AND P1, PT, |R0|, +INF , PT ;  /* 0x7f8000000000780b */ /* 0x000fc80003f3c200 */
[----:B------:R-:W-:-:S13]  /*4a50*/  PLOP3.LUT P0, PT, P0, P1, PT, 0xf8, 0x8f ;  /* 0x00000000008f781c */ /* 0x000fda0000703f70 */
[----:B------:R-:W-:Y:S05]  /*4a60*/  @P0 BRA `(.L_x_66) ;  /* 0x00000004004c0947 */ /* 0x000fea0003800000 */
[----:B------:R-:W-:-:S13]  /*4a70*/  LOP3.LUT P0, RZ, R0, 0x7fffffff, R3, 0xc8, !PT ;  /* 0x7fffffff00ff7812 */ /* 0x000fda000780c803 */
[----:B------:R-:W-:Y:S05]  /*4a80*/  @!P0 BRA `(.L_x_67) ;  /* 0x00000004003c8947 */ /* 0x000fea0003800000 */
[C---:B------:R-:W-:Y:S02]  /*4a90*/  FSETP.NEU.FTZ.AND P1, PT, |R3|.reuse, +INF , PT ;  /* 0x7f8000000300780b */ /* 0x040fe40003f3d200 */
[----:B------:R-:W-:Y:S02]  /*4aa0*/  FSETP.NEU.FTZ.AND P2, PT, |R0|, +INF , PT ;  /* 0x7f8000000000780b */ /* 0x000fe40003f5d200 */
[----:B------:R-:W-:-:S11]  /*4ab0*/  FSETP.NEU.FTZ.AND P0, PT, |R3|, +INF , PT ;  /* 0x7f8000000300780b */ /* 0x000fd60003f1d200 */
[----:B------:R-:W-:Y:S05]  /*4ac0*/  @!P2 BRA !P1, `(.L_x_67) ;  /* 0x00000004002ca947 */ /* 0x000fea0004800000 */
[----:B------:R-:W-:-:S04]  /*4ad0*/  LOP3.LUT P1, RZ, R3, 0x7fffffff, RZ, 0xc0, !PT ;  /* 0x7fffffff03ff7812 */ /* 0x000fc8000782c0ff */
[----:B------:R-:W-:-:S13]  /*4ae0*/  PLOP3.LUT P1, PT, P2, P1, PT, 0x2f, 0xf2 ;  /* 0x0000000000f2781c */ /* 0x000fda0001722577 */
[----:B------:R-:W-:Y:S05]  /*4af0*/  @P1 BRA `(.L_x_68) ;  /* 0x0000000400181947 */ /* 0x000fea0003800000 */
[----:B------:R-:W-:-:S04]  /*4b00*/  LOP3.LUT P1, RZ, R0, 0x7fffffff, RZ, 0xc0, !PT ;  /* 0x7fffffff00ff7812 */ /* 0x000fc8000782c0ff */
[----:B------:R-:W-:-:S13]  /*4b10*/  PLOP3.LUT P0, PT, P0, P1, PT, 0x2f, 0xf2 ;  /* 0x0000000000f2781c */ /* 0x000fda0000702577 */
[----:B------:R-:W-:Y:S05]  /*4b20*/  @P0 BRA `(.L_x_69) ;  /* 0x0000000400000947 */ /* 0x000fea0003800000 */
[----:B------:R-:W-:Y:S02]  /*4b30*/  ISETP.GE.AND P0, PT, R37, RZ, PT ;  /* 0x000000ff2500720c */ /* 0x000fe40003f06270 */
[----:B------:R-:W-:-:S11]  /*4b40*/  ISETP.GE.AND P1, PT, R36, RZ, PT ;  /* 0x000000ff2400720c */ /* 0x000fd60003f26270 */
[----:B------:R-:W-:Y:S01]  /*4b50*/  @P0 MOV R33, RZ ;  /* 0x000000ff00210202 */ /* 0x000fe20000000f00 */
[----:B------:R-:W-:Y:S01]  /*4b60*/  @!P0 FFMA R3, R3, 1.84467440737095516160e+19, RZ ;  /* 0x5f80000003038823 */ /* 0x000fe200000000ff */
[----:B------:R-:W-:Y:S01]  /*4b70*/  @!P0 MOV R33, 0xffffffc0 ;  /* 0xffffffc000218802 */ /* 0x000fe20000000f00 */
[----:B------:R-:W-:-:S03]  /*4b80*/  @!P1 FFMA R0, R0, 1.84467440737095516160e+19, RZ ;  /* 0x5f80000000009823 */ /* 0x000fc600000000ff */
[----:B------:R-:W-:-:S07]  /*4b90*/  @!P1 IADD3 R33, PT, PT, R33, 0x40, RZ ;  /* 0x0000004021219810 */ /* 0x000fce0007ffe0ff */
.L_x_65:
[----:B------:R-:W-:Y:S01]  /*4ba0*/  LEA R39, R31, 0xc0800000, 0x17 ;  /* 0xc08000001f277811 */ /* 0x000fe200078eb8ff */
[----:B------:R-:W-:Y:S01]  /*4bb0*/  BSSY.RECONVERGENT B3, `(.L_x_70) ;  /* 0x0000036000037945 */ /* 0x000fe20003800200 */
[----:B------:R-:W-:Y:S02]  /*4bc0*/  IADD3 R38, PT, PT, R35, -0x7f, RZ ;  /* 0xffffff8123267810 */ /* 0x000fe40007ffe0ff */
[----:B------:R-:W-:-:S03]  /*4bd0*/  IADD3 R39, PT, PT, -R39, R0, RZ ;  /* 0x0000000027277210 */ /* 0x000fc60007ffe1ff */
[C---:B------:R-:W-:Y:S01]  /*4be0*/  IMAD R0, R38.reuse, -0x800000, R3 ;  /* 0xff80000026007824 */ /* 0x040fe200078e0203 */
[----:B------:R-:W0:Y:S01]  /*4bf0*/  MUFU.RCP R36, R39 ;  /* 0x0000002700247308 */ /* 0x000e220000001000 */
[----:B------:R-:W-:Y:S01]  /*4c00*/  FADD.FTZ R37, -R39, -RZ ;  /* 0x800000ff27257221 */ /* 0x000fe20000010100 */
[----:B------:R-:W-:-:S04]  /*4c10*/  IADD3 R38, PT, PT, R38, 0x7f, -R31 ;  /* 0x0000007f26267810 */ /* 0x000fc80007ffe81f */
[----:B------:R-:W-:Y:S01]  /*4c20*/  IADD3 R33, PT, PT, R38, R33, RZ ;  /* 0x0000002126217210 */ /* 0x000fe20007ffe0ff */
[----:B0-----:R-:W-:-:S04]  /*4c30*/  FFMA R35, R36, R37, 1 ;  /* 0x3f80000024237423 */ /* 0x001fc80000000025 */
[----:B------:R-:W-:-:S04]  /*4c40*/  FFMA R35, R36, R35, R36 ;  /* 0x0000002324237223 */ /* 0x000fc80000000024 */
[----:B------:R-:W-:-:S04]  /*4c50*/  FFMA R36, R0, R35, RZ ;  /* 0x0000002300247223 */ /* 0x000fc800000000ff */
[----:B------:R-:W-:-:S04]  /*4c60*/  FFMA R3, R37, R36, R0 ;  /* 0x0000002425037223 */ /* 0x000fc80000000000 */
[----:B------:R-:W-:-:S04]  /*4c70*/  FFMA R36, R35, R3, R36 ;  /* 0x0000000323247223 */ /* 0x000fc80000000024 */
[----:B------:R-:W-:-:S04]  /*4c80*/  FFMA R37, R37, R36, R0 ;  /* 0x0000002425257223 */ /* 0x000fc80000000000 */
[----:B------:R-:W-:-:S05]  /*4c90*/  FFMA R0, R35, R37, R36 ;  /* 0x0000002523007223 */ /* 0x000fca0000000024 */
[----:B------:R-:W-:-:S04]  /*4ca0*/  SHF.R.U32.HI R3, RZ, 0x17, R0 ;  /* 0x00000017ff037819 */ /* 0x000fc80000011600 */
[----:B------:R-:W-:-:S04]  /*4cb0*/  LOP3.LUT R38, R3, 0xff, RZ, 0xc0, !PT ;  /* 0x000000ff03267812 */ /* 0x000fc800078ec0ff */
[----:B------:R-:W-:-:S04]  /*4cc0*/  IADD3 R3, PT, PT, R38, R33, RZ ;  /* 0x0000002126037210 */ /* 0x000fc80007ffe0ff */
[----:B------:R-:W-:-:S04]  /*4cd0*/  IADD3 R31, PT, PT, R3, -0x1, RZ ;  /* 0xffffffff031f7810 */ /* 0x000fc80007ffe0ff */
[----:B------:R-:W-:-:S13]  /*4ce0*/  ISETP.GE.U32.AND P0, PT, R31, 0xfe, PT ;  /* 0x000000fe1f00780c */ /* 0x000fda0003f06070 */
[----:B------:R-:W-:Y:S05]  /*4cf0*/  @!P0 BRA `(.L_x_71) ;  /* 0x0000000000808947 */ /* 0x000fea0003800000 */
[----:B------:R-:W-:-:S13]  /*4d00*/  ISETP.GT.AND P0, PT, R3, 0xfe, PT ;  /* 0x000000fe0300780c */ /* 0x000fda0003f04270 */
[----:B------:R-:W-:Y:S05]  /*4d10*/  @P0 BRA `(.L_x_72) ;  /* 0x00000000006c0947 */ /* 0x000fea0003800000 */
[----:B------:R-:W-:-:S13]  /*4d20*/  ISETP.GE.AND P0, PT, R3, 0x1, PT ;  /* 0x000000010300780c */ /* 0x000fda0003f06270 */
[----:B------:R-:W-:Y:S05]  /*4d30*/  @P0 BRA `(.L_x_73) ;  /* 0x0000000000740947 */ /* 0x000fea0003800000 */
[----:B------:R-:W-:Y:S02]  /*4d40*/  ISETP.GE.AND P0, PT, R3, -0x18, PT ;  /* 0xffffffe80300780c */ /* 0x000fe40003f06270 */
[----:B------:R-:W-:-:S11]  /*4d50*/  LOP3.LUT R0, R0, 0x80000000, RZ, 0xc0, !PT ;  /* 0x8000000000007812 */ /* 0x000fd600078ec0ff */
[----:B------:R-:W-:Y:S05]  /*4d60*/  @!P0 BRA `(.L_x_73) ;  /* 0x0000000000688947 */ /* 0x000fea0003800000 */
[CCC-:B------:R-:W-:Y:S01]  /*4d70*/  FFMA.RZ R33, R35.reuse, R37.reuse, R36.reuse ;  /* 0x0000002523217223 */ /* 0x1c0fe2000000c024 */
[CCC-:B------:R-:W-:Y:S01]  /*4d80*/  FFMA.RP R31, R35.reuse, R37.reuse, R36.reuse ;  /* 0x00000025231f7223 */ /* 0x1c0fe20000008024 */
[----:B------:R-:W-:Y:S01]  /*4d90*/  FFMA.RM R36, R35, R37, R36 ;  /* 0x0000002523247223 */ /* 0x000fe20000004024 */
[----:B------:R-:W-:Y:S02]  /*4da0*/  IADD3 R35, PT, PT, R3, 0x20, RZ ;  /* 0x0000002003237810 */ /* 0x000fe40007ffe0ff */
[----:B------:R-:W-:Y:S02]  /*4db0*/  LOP3.LUT R33, R33, 0x7fffff, RZ, 0xc0, !PT ;  /* 0x007fffff21217812 */ /* 0x000fe400078ec0ff */
[----:B------:R-:W-:Y:S02]  /*4dc0*/  ISETP.NE.AND P2, PT, R3, RZ, PT ;  /* 0x000000ff0300720c */ /* 0x000fe40003f45270 */
[----:B------:R-:W-:Y:S02]  /*4dd0*/  LOP3.LUT R38, R33, 0x800000, RZ, 0xfc, !PT ;  /* 0x0080000021267812 */ /* 0x000fe400078efcff */
[----:B------:R-:W-:-:S02]  /*4de0*/  ISETP.NE.AND P1, PT, R3, RZ, PT ;  /* 0x000000ff0300720c */ /* 0x000fc40003f25270 */
[----:B------:R-:W-:Y:S02]  /*4df0*/  IADD3 R3, PT, PT, -R3, RZ, RZ ;  /* 0x000000ff03037210 */ /* 0x000fe40007ffe1ff */
[----:B------:R-:W-:Y:S02]  /*4e00*/  SHF.L.U32 R35, R38, R35, RZ ;  /* 0x0000002326237219 */ /* 0x000fe400000006ff */
[----:B------:R-:W-:Y:S02]  /*4e10*/  FSETP.NEU.FTZ.AND P0, PT, R31, R36, PT ;  /* 0x000000241f00720b */ /* 0x000fe40003f1d000 */
[----:B------:R-:W-:Y:S02]  /*4e20*/  SEL R3, R3, RZ, P2 ;  /* 0x000000ff03037207 */ /* 0x000fe40001000000 */
[----:B------:R-:W-:Y:S02]  /*4e30*/  ISETP.NE.AND P1, PT, R35, RZ, P1 ;  /* 0x000000ff2300720c */ /* 0x000fe40000f25270 */
[----:B------:R-:W-:-:S02]  /*4e40*/  SHF.R.U32.HI R38, RZ, R3, R38 ;  /* 0x00000003ff267219 */ /* 0x000fc40000011626 */
[----:B------:R-:W-:Y:S02]  /*4e50*/  PLOP3.LUT P0, PT, P0, P1, PT, 0xf8, 0x8f ;  /* 0x00000000008f781c */ /* 0x000fe40000703f70 */
[----:B------:R-:W-:Y:S02]  /*4e60*/  SHF.R.U32.HI R31, RZ, 0x1, R38 ;  /* 0x00000001ff1f7819 */ /* 0x000fe40000011626 */
[----:B------:R-:W-:-:S04]  /*4e70*/  SEL R36, RZ, 0x1, !P0 ;  /* 0x00000001ff247807 */ /* 0x000fc80004000000 */
[----:B------:R-:W-:-:S04]  /*4e80*/  LOP3.LUT R3, R36, 0x1, R31, 0xf8, !PT ;  /* 0x0000000124037812 */ /* 0x000fc800078ef81f */
[----:B------:R-:W-:-:S04]  /*4e90*/  LOP3.LUT R38, R3, R38, RZ, 0xc0, !PT ;  /* 0x0000002603267212 */ /* 0x000fc800078ec0ff */
[----:B------:R-:W-:-:S04]  /*4ea0*/  IADD3 R31, PT, PT, R31, R38, RZ ;  /* 0x000000261f1f7210 */ /* 0x000fc80007ffe0ff */
[----:B------:R-:W-:Y:S01]  /*4eb0*/  LOP3.LUT R0, R31, R0, RZ, 0xfc, !PT ;  /* 0x000000001f007212 */ /* 0x000fe200078efcff */
[----:B------:R-:W-:Y:S06]  /*4ec0*/  BRA `(.L_x_73) ;  /* 0x0000000000107947 */ /* 0x000fec0003800000 */
.L_x_72:
[----:B------:R-:W-:-:S04]  /*4ed0*/  LOP3.LUT R0, R0, 0x80000000, RZ, 0xc0, !PT ;  /* 0x8000000000007812 */ /* 0x000fc800078ec0ff */
[----:B------:R-:W-:Y:S01]  /*4ee0*/  LOP3.LUT R0, R0, 0x7f800000, RZ, 0xfc, !PT ;  /* 0x7f80000000007812 */ /* 0x000fe200078efcff */
[----:B------:R-:W-:Y:S06]  /*4ef0*/  BRA `(.L_x_73) ;  /* 0x0000000000047947 */ /* 0x000fec0003800000 */
.L_x_71:
[----:B------:R-:W-:-:S07]  /*4f00*/  LEA R0, R33, R0, 0x17 ;  /* 0x0000000021007211 */ /* 0x000fce00078eb8ff */
.L_x_73:
[----:B------:R-:W-:Y:S05]  /*4f10*/  BSYNC.RECONVERGENT B3 ;  /* 0x0000000000037941 */ /* 0x000fea0003800200 */
.L_x_70:
[----:B------:R-:W-:Y:S05]  /*4f20*/  BRA `(.L_x_74) ;  /* 0x0000000000207947 */ /* 0x000fea0003800000 */
.L_x_69:
[----:B------:R-:W-:-:S04]  /*4f30*/  LOP3.LUT R0, R0, 0x80000000, R3, 0x48, !PT ;  /* 0x8000000000007812 */ /* 0x000fc800078e4803 */
[----:B------:R-:W-:Y:S01]  /*4f40*/  LOP3.LUT R0, R0, 0x7f800000, RZ, 0xfc, !PT ;  /* 0x7f80000000007812 */ /* 0x000fe200078efcff */
[----:B------:R-:W-:Y:S06]  /*4f50*/  BRA `(.L_x_74) ;  /* 0x0000000000147947 */ /* 0x000fec0003800000 */
.L_x_68:
[----:B------:R-:W-:Y:S01]  /*4f60*/  LOP3.LUT R0, R0, 0x80000000, R3, 0x48, !PT ;  /* 0x8000000000007812 */ /* 0x000fe200078e4803 */
[----:B------:R-:W-:Y:S06]  /*4f70*/  BRA `(.L_x_74) ;  /* 0x00000000000c7947 */ /* 0x000fec0003800000 */
.L_x_67:
[----:B------:R-:W0:Y:S01]  /*4f80*/  MUFU.RSQ R0, -QNAN ;  /* 0xffc0000000007908 */ /* 0x000e220000001400 */
[----:B------:R-:W-:Y:S05]  /*4f90*/  BRA `(.L_x_74) ;  /* 0x0000000000047947 */ /* 0x000fea0003800000 */
.L_x_66:
[----:B------:R-:W-:-:S07]  /*4fa0*/  FADD.FTZ R0, R3, R0 ;  /* 0x0000000003007221 */ /* 0x000fce0000010000 */
.L_x_74:
[----:B------:R-:W-:Y:S05]  /*4fb0*/  BSYNC.RECONVERGENT B2 ;  /* 0x0000000000027941 */ /* 0x000fea0003800200 */
.L_x_64:
[----:B------:R-:W-:-:S04]  /*4fc0*/  HFMA2 R3, -RZ, RZ, 0, 0 ;  /* 0x00000000ff037431 */ /* 0x000fc800000001ff */
[----:B0-----:R-:W-:Y:S05]  /*4fd0*/  RET.REL.NODEC R2 `(_Z19order_neighbors_gpuiiiiiPKfS0_S0_PKiPfPiS3_) ;  /* 0xffffffb002087950 */ /* 0x001fea0003c3ffff */
.L_x_75:
[----:B------:R-:W-:-:S00]  /*4fe0*/  BRA `(.L_x_75) ;  /* 0xfffffffc00fc7947 */ /* 0x000fc0000383ffff */
[----:B------:R-:W-:-:S00]  /*4ff0*/  NOP ;  /* 0x0000000000007918 */ /* 0x000fc00000000000 */
        /* <DEDUP_REMOVED lines=8> */
.L_x_77:


//--------------------- .nv.shared.reserved.0     --------------------------
	.section	.nv.shared.reserved.0,"aw",@nobits
	.weak		__nv_reservedSMEM_offset_0_alias
	.size		__nv_reservedSMEM_offset_0_alias, 0, 64
	.other		__nv_reservedSMEM_offset_0_alias,@"STO_CUDA_RESERVED_SHARED STV_DEFAULT"
__nv_reservedSMEM_offset_0_alias:
	.zero		0
	.zero		64


//--------------------- .nv.constant0._Z19order_neighbors_gpuiiiiiPKfS0_S0_PKiPfPiS3_ --------------------------
	.section	.nv.constant0._Z19order_neighbors_gpuiiiiiPKfS0_S0_PKiPfPiS3_,"a",@progbits
	.sectionflags	@""
	.align	4
.nv.constant0._Z19order_neighbors_gpuiiiiiPKfS0_S0_PKiPfPiS3_:
	.zero		976


//--------------------- SYMBOLS --------------------------

	.type		.nv.reservedSmem.offset0,@object
	.size		.nv.reservedSmem.offset0,0x4
